//
// Generated by NVIDIA NVVM Compiler
//
// Compiler Build ID: CL-36424714
// Cuda compilation tools, release 13.0, V13.0.88
// Based on NVVM 20.0.0
//

.version 9.0
.target sm_100
.address_size 64

	// .globl	my_kernel_kernel0
// _ZZ17my_kernel_kernel0E18PaddedInput_shared has been demoted
// _ZZ17my_kernel_kernel0E18placeholder_shared has been demoted

.visible .entry my_kernel_kernel0(
	.param .u64 .ptr .align 1 my_kernel_kernel0_param_0,
	.param .u64 .ptr .align 1 my_kernel_kernel0_param_1,
	.param .u64 .ptr .align 1 my_kernel_kernel0_param_2,
	.param .u64 .ptr .align 1 my_kernel_kernel0_param_3
)
{
	.reg .pred 	%p<4>;
	.reg .b16 	%rs<210>;
	.reg .b32 	%r<302>;
	.reg .b32 	%f<352>;
	.reg .b64 	%rd<244>;
	// demoted variable
	.shared .align 4 .b8 _ZZ17my_kernel_kernel0E18PaddedInput_shared[15360];
	// demoted variable
	.shared .align 4 .b8 _ZZ17my_kernel_kernel0E18placeholder_shared[4096];
	mov.u32 	%r54, %ctaid.x;
	shr.u32 	%r55, %r54, 3;
	mov.u32 	%r56, %tid.x;
	mad.lo.s32 	%r57, %r55, 3840, %r56;
	shl.b32 	%r58, %r56, 2;
	mul.lo.s32 	%r59, %r56, -3;
	add.s32 	%r60, %r58, %r59;
	cvt.u16.u32 	%rs28, %r56;
	add.s16 	%rs29, %rs28, 1000;
	mul.hi.u16 	%rs30, %rs29, 2185;
	shr.u16 	%rs31, %rs30, 5;
	mul.wide.u16 	%r1, %rs31, -7936;
	add.s16 	%rs32, %rs28, 1040;
	mul.hi.u16 	%rs33, %rs32, 2185;
	shr.u16 	%rs1, %rs33, 5;
	add.s16 	%rs34, %rs28, 1080;
	mul.hi.u16 	%rs35, %rs34, 2185;
	shr.u16 	%rs36, %rs35, 5;
	mul.wide.u16 	%r2, %rs36, -7936;
	cvt.u16.u32 	%rs37, %r60;
	add.s16 	%rs38, %rs37, 1120;
	mul.hi.u16 	%rs39, %rs38, -30583;
	shr.u16 	%rs40, %rs39, 9;
	mul.wide.u16 	%r3, %rs40, -7936;
	add.s16 	%rs41, %rs37, 1160;
	mul.hi.u16 	%rs42, %rs41, -30583;
	shr.u16 	%rs2, %rs42, 9;
	add.s16 	%rs43, %rs37, 1200;
	mul.hi.u16 	%rs44, %rs43, -30583;
	shr.u16 	%rs45, %rs44, 9;
	mul.wide.u16 	%r4, %rs45, -7936;
	add.s16 	%rs46, %rs37, 1240;
	mul.hi.u16 	%rs47, %rs46, -30583;
	shr.u16 	%rs3, %rs47, 9;
	add.s32 	%r61, %r60, 1280;
	cvt.u16.u32 	%rs48, %r61;
	mul.hi.u16 	%rs49, %rs48, -30583;
	shr.u16 	%rs50, %rs49, 9;
	mul.wide.u16 	%r62, %rs50, -7936;
	mad.lo.s32 	%r63, %r56, 3, %r61;
	and.b32  	%r64, %r63, 7936;
	add.s32 	%r65, %r57, %r64;
	add.s32 	%r5, %r65, %r62;
	add.s16 	%rs51, %rs37, 1320;
	mul.hi.u16 	%rs52, %rs51, -30583;
	shr.u16 	%rs53, %rs52, 9;
	mul.wide.u16 	%r6, %rs53, -7936;
	add.s16 	%rs54, %rs37, 1360;
	mul.hi.u16 	%rs55, %rs54, -30583;
	shr.u16 	%rs4, %rs55, 9;
	add.s16 	%rs56, %rs37, 1400;
	mul.hi.u16 	%rs57, %rs56, -30583;
	shr.u16 	%rs58, %rs57, 9;
	mul.wide.u16 	%r7, %rs58, -7936;
	add.s16 	%rs59, %rs37, 1440;
	mul.hi.u16 	%rs60, %rs59, -30583;
	shr.u16 	%rs61, %rs60, 9;
	mul.wide.u16 	%r8, %rs61, -7936;
	add.s16 	%rs62, %rs37, 1480;
	mul.hi.u16 	%rs63, %rs62, -30583;
	shr.u16 	%rs5, %rs63, 9;
	add.s16 	%rs64, %rs37, 1520;
	mul.hi.u16 	%rs65, %rs64, -30583;
	shr.u16 	%rs66, %rs65, 9;
	mul.wide.u16 	%r9, %rs66, -7936;
	add.s16 	%rs67, %rs37, 1560;
	mul.hi.u16 	%rs68, %rs67, -30583;
	shr.u16 	%rs6, %rs68, 9;
	add.s16 	%rs69, %rs37, 1600;
	mul.hi.u16 	%rs70, %rs69, -30583;
	shr.u16 	%rs71, %rs70, 9;
	mul.wide.u16 	%r66, %rs71, -7936;
	add.s32 	%r67, %r63, 1280;
	and.b32  	%r68, %r67, 7936;
	add.s32 	%r69, %r57, %r68;
	add.s32 	%r10, %r69, %r66;
	add.s16 	%rs72, %rs37, 1640;
	mul.hi.u16 	%rs73, %rs72, -30583;
	shr.u16 	%rs74, %rs73, 9;
	mul.wide.u16 	%r11, %rs74, -7936;
	add.s16 	%rs75, %rs37, 1680;
	mul.hi.u16 	%rs76, %rs75, -30583;
	shr.u16 	%rs7, %rs76, 9;
	add.s16 	%rs77, %rs37, 1720;
	mul.hi.u16 	%rs78, %rs77, -30583;
	shr.u16 	%rs79, %rs78, 9;
	mul.wide.u16 	%r12, %rs79, -7936;
	add.s16 	%rs80, %rs37, 1760;
	mul.hi.u16 	%rs81, %rs80, -30583;
	shr.u16 	%rs82, %rs81, 9;
	mul.wide.u16 	%r13, %rs82, -7936;
	add.s16 	%rs83, %rs37, 1800;
	mul.hi.u16 	%rs84, %rs83, -30583;
	shr.u16 	%rs8, %rs84, 9;
	add.s16 	%rs85, %rs37, 1840;
	mul.hi.u16 	%rs86, %rs85, -30583;
	shr.u16 	%rs87, %rs86, 9;
	mul.wide.u16 	%r14, %rs87, -7936;
	add.s16 	%rs88, %rs37, 1880;
	mul.hi.u16 	%rs89, %rs88, -30583;
	shr.u16 	%rs9, %rs89, 9;
	add.s16 	%rs90, %rs37, 1960;
	mul.hi.u16 	%rs91, %rs90, -30583;
	shr.u16 	%rs92, %rs91, 9;
	mul.wide.u16 	%r15, %rs92, -7936;
	add.s16 	%rs93, %rs37, 2000;
	mul.hi.u16 	%rs94, %rs93, -30583;
	shr.u16 	%rs10, %rs94, 9;
	add.s16 	%rs95, %rs37, 2040;
	mul.hi.u16 	%rs96, %rs95, -30583;
	shr.u16 	%rs97, %rs96, 9;
	mul.wide.u16 	%r16, %rs97, -7936;
	add.s16 	%rs98, %rs37, 2080;
	mul.hi.u16 	%rs99, %rs98, -30583;
	shr.u16 	%rs100, %rs99, 9;
	mul.wide.u16 	%r17, %rs100, -7936;
	add.s16 	%rs101, %rs37, 2120;
	mul.hi.u16 	%rs102, %rs101, -30583;
	shr.u16 	%rs11, %rs102, 9;
	add.s16 	%rs103, %rs37, 2160;
	mul.hi.u16 	%rs104, %rs103, -30583;
	shr.u16 	%rs105, %rs104, 9;
	mul.wide.u16 	%r18, %rs105, -7936;
	add.s16 	%rs106, %rs37, 2200;
	mul.hi.u16 	%rs107, %rs106, -30583;
	shr.u16 	%rs12, %rs107, 9;
	add.s16 	%rs108, %rs37, 2240;
	mul.hi.u16 	%rs109, %rs108, -30583;
	shr.u16 	%rs110, %rs109, 9;
	mul.wide.u16 	%r70, %rs110, -7936;
	add.s32 	%r19, %r65, %r70;
	add.s16 	%rs111, %rs37, 2280;
	mul.hi.u16 	%rs112, %rs111, -30583;
	shr.u16 	%rs113, %rs112, 9;
	mul.wide.u16 	%r20, %rs113, -7936;
	add.s16 	%rs114, %rs37, 2320;
	mul.hi.u16 	%rs115, %rs114, -30583;
	shr.u16 	%rs13, %rs115, 9;
	add.s16 	%rs116, %rs37, 2360;
	mul.hi.u16 	%rs117, %rs116, -30583;
	shr.u16 	%rs118, %rs117, 9;
	mul.wide.u16 	%r21, %rs118, -7936;
	add.s16 	%rs119, %rs37, 2400;
	mul.hi.u16 	%rs120, %rs119, -30583;
	shr.u16 	%rs121, %rs120, 9;
	mul.wide.u16 	%r22, %rs121, -7936;
	add.s16 	%rs122, %rs37, 2440;
	mul.hi.u16 	%rs123, %rs122, -30583;
	shr.u16 	%rs14, %rs123, 9;
	add.s16 	%rs124, %rs37, 2480;
	mul.hi.u16 	%rs125, %rs124, -30583;
	shr.u16 	%rs126, %rs125, 9;
	mul.wide.u16 	%r23, %rs126, -7936;
	add.s16 	%rs127, %rs37, 2520;
	mul.hi.u16 	%rs128, %rs127, -30583;
	shr.u16 	%rs15, %rs128, 9;
	add.s32 	%r71, %r67, %r59;
	cvt.u16.u32 	%rs129, %r71;
	mul.hi.u16 	%rs130, %rs129, -30583;
	shr.u16 	%rs131, %rs130, 9;
	mul.wide.u16 	%r72, %rs131, -7936;
	add.s32 	%r24, %r69, %r72;
	add.s16 	%rs132, %rs129, 40;
	mul.hi.u16 	%rs133, %rs132, -30583;
	shr.u16 	%rs134, %rs133, 9;
	mul.wide.u16 	%r25, %rs134, -7936;
	add.s16 	%rs135, %rs129, 80;
	mul.hi.u16 	%rs136, %rs135, -30583;
	shr.u16 	%rs16, %rs136, 9;
	add.s16 	%rs137, %rs129, 120;
	mul.hi.u16 	%rs138, %rs137, -30583;
	shr.u16 	%rs139, %rs138, 9;
	mul.wide.u16 	%r26, %rs139, -7936;
	add.s16 	%rs140, %rs37, 2720;
	mul.hi.u16 	%rs141, %rs140, -30583;
	shr.u16 	%rs142, %rs141, 9;
	mul.wide.u16 	%r27, %rs142, -7936;
	add.s16 	%rs143, %rs37, 2760;
	mul.hi.u16 	%rs144, %rs143, -30583;
	shr.u16 	%rs17, %rs144, 9;
	add.s16 	%rs145, %rs37, 2800;
	mul.hi.u16 	%rs146, %rs145, -30583;
	shr.u16 	%rs147, %rs146, 9;
	mul.wide.u16 	%r28, %rs147, -7936;
	add.s16 	%rs148, %rs37, 2840;
	mul.hi.u16 	%rs149, %rs148, -30583;
	shr.u16 	%rs18, %rs149, 9;
	add.s16 	%rs150, %rs37, 2920;
	mul.hi.u16 	%rs151, %rs150, -30583;
	shr.u16 	%rs152, %rs151, 9;
	mul.wide.u16 	%r29, %rs152, -7936;
	add.s16 	%rs153, %rs37, 2960;
	mul.hi.u16 	%rs154, %rs153, -30583;
	shr.u16 	%rs19, %rs154, 9;
	add.s16 	%rs155, %rs37, 3000;
	mul.hi.u16 	%rs156, %rs155, -30583;
	shr.u16 	%rs157, %rs156, 9;
	mul.wide.u16 	%r30, %rs157, -7936;
	add.s16 	%rs158, %rs37, 3040;
	mul.hi.u16 	%rs159, %rs158, -30583;
	shr.u16 	%rs160, %rs159, 9;
	mul.wide.u16 	%r31, %rs160, -7936;
	add.s16 	%rs161, %rs37, 3080;
	mul.hi.u16 	%rs162, %rs161, -30583;
	shr.u16 	%rs20, %rs162, 9;
	add.s16 	%rs163, %rs37, 3120;
	mul.hi.u16 	%rs164, %rs163, -30583;
	shr.u16 	%rs165, %rs164, 9;
	mul.wide.u16 	%r32, %rs165, -7936;
	add.s16 	%rs166, %rs37, 3160;
	mul.hi.u16 	%rs167, %rs166, -30583;
	shr.u16 	%rs21, %rs167, 9;
	add.s16 	%rs168, %rs37, 3200;
	mul.hi.u16 	%rs169, %rs168, -30583;
	shr.u16 	%rs170, %rs169, 9;
	mul.wide.u16 	%r73, %rs170, -7936;
	add.s32 	%r33, %r65, %r73;
	add.s16 	%rs171, %rs37, 3240;
	mul.hi.u16 	%rs172, %rs171, -30583;
	shr.u16 	%rs173, %rs172, 9;
	mul.wide.u16 	%r34, %rs173, -7936;
	add.s16 	%rs174, %rs37, 3280;
	mul.hi.u16 	%rs175, %rs174, -30583;
	shr.u16 	%rs22, %rs175, 9;
	add.s16 	%rs176, %rs37, 3320;
	mul.hi.u16 	%rs177, %rs176, -30583;
	shr.u16 	%rs178, %rs177, 9;
	mul.wide.u16 	%r35, %rs178, -7936;
	add.s16 	%rs179, %rs37, 3360;
	mul.hi.u16 	%rs180, %rs179, -30583;
	shr.u16 	%rs181, %rs180, 9;
	mul.wide.u16 	%r36, %rs181, -7936;
	add.s16 	%rs182, %rs37, 3400;
	mul.hi.u16 	%rs183, %rs182, -30583;
	shr.u16 	%rs23, %rs183, 9;
	add.s16 	%rs184, %rs37, 3440;
	mul.hi.u16 	%rs185, %rs184, -30583;
	shr.u16 	%rs186, %rs185, 9;
	mul.wide.u16 	%r37, %rs186, -7936;
	add.s16 	%rs187, %rs37, 3480;
	mul.hi.u16 	%rs188, %rs187, -30583;
	shr.u16 	%rs24, %rs188, 9;
	add.s16 	%rs189, %rs37, 3520;
	mul.hi.u16 	%rs190, %rs189, -30583;
	shr.u16 	%rs191, %rs190, 9;
	mul.wide.u16 	%r74, %rs191, -7936;
	add.s32 	%r38, %r69, %r74;
	add.s16 	%rs192, %rs37, 3560;
	mul.hi.u16 	%rs193, %rs192, -30583;
	shr.u16 	%rs194, %rs193, 9;
	mul.wide.u16 	%r39, %rs194, -7936;
	add.s16 	%rs195, %rs37, 3600;
	mul.hi.u16 	%rs196, %rs195, -30583;
	shr.u16 	%rs25, %rs196, 9;
	add.s16 	%rs197, %rs37, 3640;
	mul.hi.u16 	%rs198, %rs197, -30583;
	shr.u16 	%rs199, %rs198, 9;
	mul.wide.u16 	%r40, %rs199, -7936;
	add.s16 	%rs200, %rs37, 3680;
	mul.hi.u16 	%rs201, %rs200, -30583;
	shr.u16 	%rs202, %rs201, 9;
	mul.wide.u16 	%r41, %rs202, -7936;
	add.s16 	%rs203, %rs37, 3720;
	mul.hi.u16 	%rs204, %rs203, -30583;
	shr.u16 	%rs26, %rs204, 9;
	add.s16 	%rs205, %rs37, 3760;
	mul.hi.u16 	%rs206, %rs205, -30583;
	shr.u16 	%rs207, %rs206, 9;
	mul.wide.u16 	%r42, %rs207, -7936;
	add.s16 	%rs208, %rs37, 3800;
	mul.hi.u16 	%rs209, %rs208, -30583;
	shr.u16 	%rs27, %rs209, 9;
	mov.b32 	%r299, 0;
	mov.f32 	%f328, 0f00000000;
	mov.f32 	%f329, %f328;
	mov.f32 	%f332, %f328;
	mov.f32 	%f333, %f328;
	mov.f32 	%f336, %f328;
	mov.f32 	%f337, %f328;
	mov.f32 	%f330, %f328;
	mov.f32 	%f331, %f328;
	mov.f32 	%f334, %f328;
	mov.f32 	%f335, %f328;
	mov.f32 	%f338, %f328;
	mov.f32 	%f339, %f328;
	mov.f32 	%f340, %f328;
	mov.f32 	%f341, %f328;
	mov.f32 	%f344, %f328;
	mov.f32 	%f345, %f328;
	mov.f32 	%f348, %f328;
	mov.f32 	%f349, %f328;
	mov.f32 	%f342, %f328;
	mov.f32 	%f343, %f328;
	mov.f32 	%f346, %f328;
	mov.f32 	%f347, %f328;
	mov.f32 	%f350, %f328;
	mov.f32 	%f351, %f328;
$L__BB0_1:
	ld.param.u64 	%rd241, [my_kernel_kernel0_param_1];
	ld.param.u64 	%rd240, [my_kernel_kernel0_param_0];
	mov.u32 	%r44, %tid.x;
	setp.gt.u32 	%p1, %r44, 7;
	bar.sync 	0;
	shl.b32 	%r75, %r299, 6;
	mov.u32 	%r76, %ctaid.x;
	shr.u32 	%r45, %r76, 3;
	mul.lo.s32 	%r77, %r45, 3840;
	add.s32 	%r78, %r77, %r44;
	add.s32 	%r79, %r78, %r75;
	cvta.to.global.u64 	%rd13, %rd240;
	mul.wide.u32 	%rd14, %r79, 4;
	add.s64 	%rd15, %rd13, %rd14;
	ld.global.nc.f32 	%f74, [%rd15];
	shl.b32 	%r80, %r44, 2;
	mov.u32 	%r81, _ZZ17my_kernel_kernel0E18PaddedInput_shared;
	add.s32 	%r82, %r81, %r80;
	st.shared.f32 	[%r82], %f74;
	add.s32 	%r83, %r44, 40;
	and.b32  	%r84, %r83, 63;
	or.b32  	%r85, %r84, %r77;
	add.s32 	%r86, %r80, 160;
	and.b32  	%r87, %r86, 7936;
	add.s32 	%r88, %r85, %r87;
	add.s32 	%r89, %r88, %r75;
	mul.wide.u32 	%rd16, %r89, 4;
	add.s64 	%rd17, %rd13, %rd16;
	ld.global.nc.f32 	%f75, [%rd17];
	st.shared.f32 	[%r82+160], %f75;
	cvt.u64.u32 	%rd18, %r75;
	add.s32 	%r90, %r80, 320;
	and.b32  	%r91, %r90, 7936;
	cvt.u64.u32 	%rd19, %r91;
	cvt.u64.u32 	%rd20, %r78;
	add.s64 	%rd21, %rd20, %rd19;
	add.s64 	%rd22, %rd21, %rd18;
	shl.b64 	%rd23, %rd22, 2;
	add.s64 	%rd24, %rd13, %rd23;
	ld.global.nc.f32 	%f76, [%rd24+64];
	st.shared.f32 	[%r82+320], %f76;
	add.s32 	%r92, %r44, 56;
	and.b32  	%r93, %r92, 63;
	or.b32  	%r94, %r93, %r77;
	add.s32 	%r95, %r80, 480;
	and.b32  	%r96, %r95, 7936;
	add.s32 	%r97, %r94, %r96;
	add.s32 	%r98, %r97, %r75;
	mul.wide.u32 	%rd25, %r98, 4;
	add.s64 	%rd26, %rd13, %rd25;
	ld.global.nc.f32 	%f77, [%rd26];
	st.shared.f32 	[%r82+480], %f77;
	and.b32  	%r99, %r44, 63;
	xor.b32  	%r100, %r99, 32;
	or.b32  	%r101, %r100, %r77;
	add.s32 	%r102, %r80, 640;
	and.b32  	%r103, %r102, 7936;
	add.s32 	%r104, %r101, %r103;
	add.s32 	%r105, %r104, %r75;
	mul.wide.u32 	%rd27, %r105, 4;
	add.s64 	%rd28, %rd13, %rd27;
	ld.global.nc.f32 	%f78, [%rd28];
	st.shared.f32 	[%r82+640], %f78;
	add.s32 	%r106, %r80, 800;
	and.b32  	%r107, %r106, 7936;
	cvt.u64.u32 	%rd29, %r107;
	add.s64 	%rd30, %rd20, %rd29;
	add.s64 	%rd31, %rd30, %rd18;
	shl.b64 	%rd32, %rd31, 2;
	add.s64 	%rd33, %rd13, %rd32;
	ld.global.nc.f32 	%f79, [%rd33+32];
	st.shared.f32 	[%r82+800], %f79;
	add.s32 	%r108, %r44, 48;
	and.b32  	%r109, %r108, 63;
	or.b32  	%r110, %r109, %r77;
	add.s32 	%r111, %r80, 960;
	and.b32  	%r112, %r111, 7936;
	add.s32 	%r113, %r110, %r112;
	add.s32 	%r114, %r113, %r75;
	mul.wide.u32 	%rd34, %r114, 4;
	add.s64 	%rd35, %rd13, %rd34;
	ld.global.nc.f32 	%f80, [%rd35];
	st.shared.f32 	[%r82+960], %f80;
	add.s32 	%r115, %r80, 1120;
	and.b32  	%r116, %r115, 7936;
	cvt.u64.u32 	%rd36, %r116;
	add.s64 	%rd37, %rd20, %rd36;
	add.s64 	%rd38, %rd37, %rd18;
	shl.b64 	%rd39, %rd38, 2;
	add.s64 	%rd40, %rd13, %rd39;
	ld.global.nc.f32 	%f81, [%rd40+96];
	st.shared.f32 	[%r82+1120], %f81;
	ld.global.nc.f32 	%f82, [%rd15+5120];
	st.shared.f32 	[%r82+1280], %f82;
	add.s32 	%r117, %r80, 1440;
	and.b32  	%r118, %r117, 7936;
	add.s32 	%r119, %r85, %r118;
	add.s32 	%r120, %r119, %r75;
	mul.wide.u32 	%rd41, %r120, 4;
	add.s64 	%rd42, %rd13, %rd41;
	ld.global.nc.f32 	%f83, [%rd42];
	st.shared.f32 	[%r82+1440], %f83;
	add.s32 	%r121, %r80, 1600;
	and.b32  	%r122, %r121, 7936;
	cvt.u64.u32 	%rd43, %r122;
	add.s64 	%rd44, %rd20, %rd43;
	add.s64 	%rd45, %rd44, %rd18;
	shl.b64 	%rd46, %rd45, 2;
	add.s64 	%rd47, %rd13, %rd46;
	ld.global.nc.f32 	%f84, [%rd47+64];
	st.shared.f32 	[%r82+1600], %f84;
	add.s32 	%r123, %r80, 1760;
	and.b32  	%r124, %r123, 7936;
	add.s32 	%r125, %r94, %r124;
	add.s32 	%r126, %r125, %r75;
	mul.wide.u32 	%rd48, %r126, 4;
	add.s64 	%rd49, %rd13, %rd48;
	ld.global.nc.f32 	%f85, [%rd49];
	st.shared.f32 	[%r82+1760], %f85;
	add.s32 	%r127, %r80, 1920;
	and.b32  	%r128, %r127, 7936;
	add.s32 	%r129, %r101, %r128;
	add.s32 	%r130, %r129, %r75;
	mul.wide.u32 	%rd50, %r130, 4;
	add.s64 	%rd51, %rd13, %rd50;
	ld.global.nc.f32 	%f86, [%rd51];
	st.shared.f32 	[%r82+1920], %f86;
	add.s32 	%r131, %r80, 2080;
	and.b32  	%r132, %r131, 7936;
	cvt.u64.u32 	%rd52, %r132;
	add.s64 	%rd53, %rd20, %rd52;
	add.s64 	%rd54, %rd53, %rd18;
	shl.b64 	%rd55, %rd54, 2;
	add.s64 	%rd56, %rd13, %rd55;
	ld.global.nc.f32 	%f87, [%rd56+32];
	st.shared.f32 	[%r82+2080], %f87;
	add.s32 	%r133, %r80, 2240;
	and.b32  	%r134, %r133, 7936;
	add.s32 	%r135, %r110, %r134;
	add.s32 	%r136, %r135, %r75;
	mul.wide.u32 	%rd57, %r136, 4;
	add.s64 	%rd58, %rd13, %rd57;
	ld.global.nc.f32 	%f88, [%rd58];
	st.shared.f32 	[%r82+2240], %f88;
	add.s32 	%r137, %r80, 2400;
	and.b32  	%r138, %r137, 7936;
	cvt.u64.u32 	%rd59, %r138;
	add.s64 	%rd60, %rd20, %rd59;
	add.s64 	%rd61, %rd60, %rd18;
	shl.b64 	%rd62, %rd61, 2;
	add.s64 	%rd63, %rd13, %rd62;
	ld.global.nc.f32 	%f89, [%rd63+96];
	st.shared.f32 	[%r82+2400], %f89;
	ld.global.nc.f32 	%f90, [%rd15+10240];
	st.shared.f32 	[%r82+2560], %f90;
	add.s32 	%r139, %r80, 2720;
	and.b32  	%r140, %r139, 7936;
	add.s32 	%r141, %r85, %r140;
	add.s32 	%r142, %r141, %r75;
	mul.wide.u32 	%rd64, %r142, 4;
	add.s64 	%rd65, %rd13, %rd64;
	ld.global.nc.f32 	%f91, [%rd65];
	st.shared.f32 	[%r82+2720], %f91;
	add.s32 	%r143, %r80, 2880;
	and.b32  	%r144, %r143, 7936;
	cvt.u64.u32 	%rd66, %r144;
	add.s64 	%rd67, %rd20, %rd66;
	add.s64 	%rd68, %rd67, %rd18;
	shl.b64 	%rd69, %rd68, 2;
	add.s64 	%rd70, %rd13, %rd69;
	ld.global.nc.f32 	%f92, [%rd70+64];
	st.shared.f32 	[%r82+2880], %f92;
	add.s32 	%r145, %r80, 3040;
	and.b32  	%r146, %r145, 7936;
	add.s32 	%r147, %r94, %r146;
	add.s32 	%r148, %r147, %r75;
	mul.wide.u32 	%rd71, %r148, 4;
	add.s64 	%rd72, %rd13, %rd71;
	ld.global.nc.f32 	%f93, [%rd72];
	st.shared.f32 	[%r82+3040], %f93;
	add.s32 	%r149, %r80, 3200;
	and.b32  	%r150, %r149, 7936;
	add.s32 	%r151, %r101, %r150;
	add.s32 	%r152, %r151, %r75;
	mul.wide.u32 	%rd73, %r152, 4;
	add.s64 	%rd74, %rd13, %rd73;
	ld.global.nc.f32 	%f94, [%rd74];
	st.shared.f32 	[%r82+3200], %f94;
	add.s32 	%r153, %r80, 3360;
	and.b32  	%r154, %r153, 7936;
	cvt.u64.u32 	%rd75, %r154;
	add.s64 	%rd76, %rd20, %rd75;
	add.s64 	%rd77, %rd76, %rd18;
	shl.b64 	%rd78, %rd77, 2;
	add.s64 	%rd79, %rd13, %rd78;
	ld.global.nc.f32 	%f95, [%rd79+32];
	st.shared.f32 	[%r82+3360], %f95;
	add.s32 	%r155, %r80, 3520;
	and.b32  	%r156, %r155, 7936;
	add.s32 	%r157, %r110, %r156;
	add.s32 	%r158, %r157, %r75;
	mul.wide.u32 	%rd80, %r158, 4;
	add.s64 	%rd81, %rd13, %rd80;
	ld.global.nc.f32 	%f96, [%rd81];
	st.shared.f32 	[%r82+3520], %f96;
	add.s32 	%r159, %r80, 3680;
	and.b32  	%r160, %r159, 7936;
	cvt.u64.u32 	%rd82, %r160;
	add.s64 	%rd83, %rd20, %rd82;
	add.s64 	%rd84, %rd83, %rd18;
	shl.b64 	%rd85, %rd84, 2;
	add.s64 	%rd86, %rd13, %rd85;
	ld.global.nc.f32 	%f97, [%rd86+96];
	st.shared.f32 	[%r82+3680], %f97;
	ld.global.nc.f32 	%f98, [%rd15+230400];
	st.shared.f32 	[%r82+3840], %f98;
	add.s32 	%r161, %r89, %r1;
	mul.wide.u32 	%rd87, %r161, 4;
	add.s64 	%rd88, %rd13, %rd87;
	ld.global.nc.f32 	%f99, [%rd88];
	st.shared.f32 	[%r82+4000], %f99;
	cvt.u32.u16 	%r162, %rs1;
	mul.wide.u32 	%rd89, %r162, 230400;
	add.s64 	%rd90, %rd24, %rd89;
	ld.global.nc.f32 	%f100, [%rd90+64];
	st.shared.f32 	[%r82+4160], %f100;
	add.s32 	%r163, %r98, %r2;
	mul.wide.u32 	%rd91, %r163, 4;
	add.s64 	%rd92, %rd13, %rd91;
	ld.global.nc.f32 	%f101, [%rd92];
	st.shared.f32 	[%r82+4320], %f101;
	add.s32 	%r164, %r105, %r3;
	mul.wide.u32 	%rd93, %r164, 4;
	add.s64 	%rd94, %rd13, %rd93;
	ld.global.nc.f32 	%f102, [%rd94];
	st.shared.f32 	[%r82+4480], %f102;
	cvt.u32.u16 	%r165, %rs2;
	mul.wide.u32 	%rd95, %r165, 230400;
	add.s64 	%rd96, %rd33, %rd95;
	ld.global.nc.f32 	%f103, [%rd96+32];
	st.shared.f32 	[%r82+4640], %f103;
	add.s32 	%r166, %r114, %r4;
	mul.wide.u32 	%rd97, %r166, 4;
	add.s64 	%rd98, %rd13, %rd97;
	ld.global.nc.f32 	%f104, [%rd98];
	st.shared.f32 	[%r82+4800], %f104;
	cvt.u32.u16 	%r167, %rs3;
	mul.wide.u32 	%rd99, %r167, 230400;
	add.s64 	%rd100, %rd40, %rd99;
	ld.global.nc.f32 	%f105, [%rd100+96];
	st.shared.f32 	[%r82+4960], %f105;
	add.s32 	%r168, %r5, %r75;
	mul.wide.u32 	%rd101, %r168, 4;
	add.s64 	%rd102, %rd13, %rd101;
	ld.global.nc.f32 	%f106, [%rd102];
	st.shared.f32 	[%r82+5120], %f106;
	add.s32 	%r169, %r120, %r6;
	mul.wide.u32 	%rd103, %r169, 4;
	add.s64 	%rd104, %rd13, %rd103;
	ld.global.nc.f32 	%f107, [%rd104];
	st.shared.f32 	[%r82+5280], %f107;
	cvt.u32.u16 	%r170, %rs4;
	mul.wide.u32 	%rd105, %r170, 230400;
	add.s64 	%rd106, %rd47, %rd105;
	ld.global.nc.f32 	%f108, [%rd106+64];
	st.shared.f32 	[%r82+5440], %f108;
	add.s32 	%r171, %r126, %r7;
	mul.wide.u32 	%rd107, %r171, 4;
	add.s64 	%rd108, %rd13, %rd107;
	ld.global.nc.f32 	%f109, [%rd108];
	st.shared.f32 	[%r82+5600], %f109;
	add.s32 	%r172, %r130, %r8;
	mul.wide.u32 	%rd109, %r172, 4;
	add.s64 	%rd110, %rd13, %rd109;
	ld.global.nc.f32 	%f110, [%rd110];
	st.shared.f32 	[%r82+5760], %f110;
	cvt.u32.u16 	%r173, %rs5;
	mul.wide.u32 	%rd111, %r173, 230400;
	add.s64 	%rd112, %rd56, %rd111;
	ld.global.nc.f32 	%f111, [%rd112+32];
	st.shared.f32 	[%r82+5920], %f111;
	add.s32 	%r174, %r136, %r9;
	mul.wide.u32 	%rd113, %r174, 4;
	add.s64 	%rd114, %rd13, %rd113;
	ld.global.nc.f32 	%f112, [%rd114];
	st.shared.f32 	[%r82+6080], %f112;
	cvt.u32.u16 	%r175, %rs6;
	mul.wide.u32 	%rd115, %r175, 230400;
	add.s64 	%rd116, %rd63, %rd115;
	ld.global.nc.f32 	%f113, [%rd116+96];
	st.shared.f32 	[%r82+6240], %f113;
	add.s32 	%r176, %r10, %r75;
	mul.wide.u32 	%rd117, %r176, 4;
	add.s64 	%rd118, %rd13, %rd117;
	ld.global.nc.f32 	%f114, [%rd118];
	st.shared.f32 	[%r82+6400], %f114;
	add.s32 	%r177, %r142, %r11;
	mul.wide.u32 	%rd119, %r177, 4;
	add.s64 	%rd120, %rd13, %rd119;
	ld.global.nc.f32 	%f115, [%rd120];
	st.shared.f32 	[%r82+6560], %f115;
	cvt.u32.u16 	%r178, %rs7;
	mul.wide.u32 	%rd121, %r178, 230400;
	add.s64 	%rd122, %rd70, %rd121;
	ld.global.nc.f32 	%f116, [%rd122+64];
	st.shared.f32 	[%r82+6720], %f116;
	add.s32 	%r179, %r148, %r12;
	mul.wide.u32 	%rd123, %r179, 4;
	add.s64 	%rd124, %rd13, %rd123;
	ld.global.nc.f32 	%f117, [%rd124];
	st.shared.f32 	[%r82+6880], %f117;
	add.s32 	%r180, %r152, %r13;
	mul.wide.u32 	%rd125, %r180, 4;
	add.s64 	%rd126, %rd13, %rd125;
	ld.global.nc.f32 	%f118, [%rd126];
	st.shared.f32 	[%r82+7040], %f118;
	cvt.u32.u16 	%r181, %rs8;
	mul.wide.u32 	%rd127, %r181, 230400;
	add.s64 	%rd128, %rd79, %rd127;
	ld.global.nc.f32 	%f119, [%rd128+32];
	st.shared.f32 	[%r82+7200], %f119;
	add.s32 	%r182, %r158, %r14;
	mul.wide.u32 	%rd129, %r182, 4;
	add.s64 	%rd130, %rd13, %rd129;
	ld.global.nc.f32 	%f120, [%rd130];
	st.shared.f32 	[%r82+7360], %f120;
	cvt.u32.u16 	%r183, %rs9;
	mul.wide.u32 	%rd131, %r183, 230400;
	add.s64 	%rd132, %rd86, %rd131;
	ld.global.nc.f32 	%f121, [%rd132+96];
	st.shared.f32 	[%r82+7520], %f121;
	ld.global.nc.f32 	%f122, [%rd15+460800];
	st.shared.f32 	[%r82+7680], %f122;
	add.s32 	%r184, %r89, %r15;
	mul.wide.u32 	%rd133, %r184, 4;
	add.s64 	%rd134, %rd13, %rd133;
	ld.global.nc.f32 	%f123, [%rd134];
	st.shared.f32 	[%r82+7840], %f123;
	cvt.u32.u16 	%r185, %rs10;
	mul.wide.u32 	%rd135, %r185, 230400;
	add.s64 	%rd136, %rd24, %rd135;
	ld.global.nc.f32 	%f124, [%rd136+64];
	st.shared.f32 	[%r82+8000], %f124;
	add.s32 	%r186, %r98, %r16;
	mul.wide.u32 	%rd137, %r186, 4;
	add.s64 	%rd138, %rd13, %rd137;
	ld.global.nc.f32 	%f125, [%rd138];
	st.shared.f32 	[%r82+8160], %f125;
	add.s32 	%r187, %r105, %r17;
	mul.wide.u32 	%rd139, %r187, 4;
	add.s64 	%rd140, %rd13, %rd139;
	ld.global.nc.f32 	%f126, [%rd140];
	st.shared.f32 	[%r82+8320], %f126;
	cvt.u32.u16 	%r188, %rs11;
	mul.wide.u32 	%rd141, %r188, 230400;
	add.s64 	%rd142, %rd33, %rd141;
	ld.global.nc.f32 	%f127, [%rd142+32];
	st.shared.f32 	[%r82+8480], %f127;
	add.s32 	%r189, %r114, %r18;
	mul.wide.u32 	%rd143, %r189, 4;
	add.s64 	%rd144, %rd13, %rd143;
	ld.global.nc.f32 	%f128, [%rd144];
	st.shared.f32 	[%r82+8640], %f128;
	cvt.u32.u16 	%r190, %rs12;
	mul.wide.u32 	%rd145, %r190, 230400;
	add.s64 	%rd146, %rd40, %rd145;
	ld.global.nc.f32 	%f129, [%rd146+96];
	st.shared.f32 	[%r82+8800], %f129;
	add.s32 	%r191, %r19, %r75;
	mul.wide.u32 	%rd147, %r191, 4;
	add.s64 	%rd148, %rd13, %rd147;
	ld.global.nc.f32 	%f130, [%rd148];
	st.shared.f32 	[%r82+8960], %f130;
	add.s32 	%r192, %r120, %r20;
	mul.wide.u32 	%rd149, %r192, 4;
	add.s64 	%rd150, %rd13, %rd149;
	ld.global.nc.f32 	%f131, [%rd150];
	st.shared.f32 	[%r82+9120], %f131;
	cvt.u32.u16 	%r193, %rs13;
	mul.wide.u32 	%rd151, %r193, 230400;
	add.s64 	%rd152, %rd47, %rd151;
	ld.global.nc.f32 	%f132, [%rd152+64];
	st.shared.f32 	[%r82+9280], %f132;
	add.s32 	%r194, %r126, %r21;
	mul.wide.u32 	%rd153, %r194, 4;
	add.s64 	%rd154, %rd13, %rd153;
	ld.global.nc.f32 	%f133, [%rd154];
	st.shared.f32 	[%r82+9440], %f133;
	add.s32 	%r195, %r130, %r22;
	mul.wide.u32 	%rd155, %r195, 4;
	add.s64 	%rd156, %rd13, %rd155;
	ld.global.nc.f32 	%f134, [%rd156];
	st.shared.f32 	[%r82+9600], %f134;
	cvt.u32.u16 	%r196, %rs14;
	mul.wide.u32 	%rd157, %r196, 230400;
	add.s64 	%rd158, %rd56, %rd157;
	ld.global.nc.f32 	%f135, [%rd158+32];
	st.shared.f32 	[%r82+9760], %f135;
	add.s32 	%r197, %r136, %r23;
	mul.wide.u32 	%rd159, %r197, 4;
	add.s64 	%rd160, %rd13, %rd159;
	ld.global.nc.f32 	%f136, [%rd160];
	st.shared.f32 	[%r82+9920], %f136;
	cvt.u32.u16 	%r198, %rs15;
	mul.wide.u32 	%rd161, %r198, 230400;
	add.s64 	%rd162, %rd63, %rd161;
	ld.global.nc.f32 	%f137, [%rd162+96];
	st.shared.f32 	[%r82+10080], %f137;
	add.s32 	%r199, %r24, %r75;
	mul.wide.u32 	%rd163, %r199, 4;
	add.s64 	%rd164, %rd13, %rd163;
	ld.global.nc.f32 	%f138, [%rd164];
	st.shared.f32 	[%r82+10240], %f138;
	add.s32 	%r200, %r142, %r25;
	mul.wide.u32 	%rd165, %r200, 4;
	add.s64 	%rd166, %rd13, %rd165;
	ld.global.nc.f32 	%f139, [%rd166];
	st.shared.f32 	[%r82+10400], %f139;
	cvt.u32.u16 	%r201, %rs16;
	mul.wide.u32 	%rd167, %r201, 230400;
	add.s64 	%rd168, %rd70, %rd167;
	ld.global.nc.f32 	%f140, [%rd168+64];
	st.shared.f32 	[%r82+10560], %f140;
	add.s32 	%r202, %r148, %r26;
	mul.wide.u32 	%rd169, %r202, 4;
	add.s64 	%rd170, %rd13, %rd169;
	ld.global.nc.f32 	%f141, [%rd170];
	st.shared.f32 	[%r82+10720], %f141;
	add.s32 	%r203, %r152, %r27;
	mul.wide.u32 	%rd171, %r203, 4;
	add.s64 	%rd172, %rd13, %rd171;
	ld.global.nc.f32 	%f142, [%rd172];
	st.shared.f32 	[%r82+10880], %f142;
	cvt.u32.u16 	%r204, %rs17;
	mul.wide.u32 	%rd173, %r204, 230400;
	add.s64 	%rd174, %rd79, %rd173;
	ld.global.nc.f32 	%f143, [%rd174+32];
	st.shared.f32 	[%r82+11040], %f143;
	add.s32 	%r205, %r158, %r28;
	mul.wide.u32 	%rd175, %r205, 4;
	add.s64 	%rd176, %rd13, %rd175;
	ld.global.nc.f32 	%f144, [%rd176];
	st.shared.f32 	[%r82+11200], %f144;
	cvt.u32.u16 	%r206, %rs18;
	mul.wide.u32 	%rd177, %r206, 230400;
	add.s64 	%rd178, %rd86, %rd177;
	ld.global.nc.f32 	%f145, [%rd178+96];
	st.shared.f32 	[%r82+11360], %f145;
	ld.global.nc.f32 	%f146, [%rd15+691200];
	st.shared.f32 	[%r82+11520], %f146;
	add.s32 	%r207, %r89, %r29;
	mul.wide.u32 	%rd179, %r207, 4;
	add.s64 	%rd180, %rd13, %rd179;
	ld.global.nc.f32 	%f147, [%rd180];
	st.shared.f32 	[%r82+11680], %f147;
	cvt.u32.u16 	%r208, %rs19;
	mul.wide.u32 	%rd181, %r208, 230400;
	add.s64 	%rd182, %rd24, %rd181;
	ld.global.nc.f32 	%f148, [%rd182+64];
	st.shared.f32 	[%r82+11840], %f148;
	add.s32 	%r209, %r98, %r30;
	mul.wide.u32 	%rd183, %r209, 4;
	add.s64 	%rd184, %rd13, %rd183;
	ld.global.nc.f32 	%f149, [%rd184];
	st.shared.f32 	[%r82+12000], %f149;
	add.s32 	%r210, %r105, %r31;
	mul.wide.u32 	%rd185, %r210, 4;
	add.s64 	%rd186, %rd13, %rd185;
	ld.global.nc.f32 	%f150, [%rd186];
	st.shared.f32 	[%r82+12160], %f150;
	cvt.u32.u16 	%r211, %rs20;
	mul.wide.u32 	%rd187, %r211, 230400;
	add.s64 	%rd188, %rd33, %rd187;
	ld.global.nc.f32 	%f151, [%rd188+32];
	st.shared.f32 	[%r82+12320], %f151;
	add.s32 	%r212, %r114, %r32;
	mul.wide.u32 	%rd189, %r212, 4;
	add.s64 	%rd190, %rd13, %rd189;
	ld.global.nc.f32 	%f152, [%rd190];
	st.shared.f32 	[%r82+12480], %f152;
	cvt.u32.u16 	%r213, %rs21;
	mul.wide.u32 	%rd191, %r213, 230400;
	add.s64 	%rd192, %rd40, %rd191;
	ld.global.nc.f32 	%f153, [%rd192+96];
	st.shared.f32 	[%r82+12640], %f153;
	add.s32 	%r214, %r33, %r75;
	mul.wide.u32 	%rd193, %r214, 4;
	add.s64 	%rd194, %rd13, %rd193;
	ld.global.nc.f32 	%f154, [%rd194];
	st.shared.f32 	[%r82+12800], %f154;
	add.s32 	%r215, %r120, %r34;
	mul.wide.u32 	%rd195, %r215, 4;
	add.s64 	%rd196, %rd13, %rd195;
	ld.global.nc.f32 	%f155, [%rd196];
	st.shared.f32 	[%r82+12960], %f155;
	cvt.u32.u16 	%r216, %rs22;
	mul.wide.u32 	%rd197, %r216, 230400;
	add.s64 	%rd198, %rd47, %rd197;
	ld.global.nc.f32 	%f156, [%rd198+64];
	st.shared.f32 	[%r82+13120], %f156;
	add.s32 	%r217, %r126, %r35;
	mul.wide.u32 	%rd199, %r217, 4;
	add.s64 	%rd200, %rd13, %rd199;
	ld.global.nc.f32 	%f157, [%rd200];
	st.shared.f32 	[%r82+13280], %f157;
	add.s32 	%r218, %r130, %r36;
	mul.wide.u32 	%rd201, %r218, 4;
	add.s64 	%rd202, %rd13, %rd201;
	ld.global.nc.f32 	%f158, [%rd202];
	st.shared.f32 	[%r82+13440], %f158;
	cvt.u32.u16 	%r219, %rs23;
	mul.wide.u32 	%rd203, %r219, 230400;
	add.s64 	%rd204, %rd56, %rd203;
	ld.global.nc.f32 	%f159, [%rd204+32];
	st.shared.f32 	[%r82+13600], %f159;
	add.s32 	%r220, %r136, %r37;
	mul.wide.u32 	%rd205, %r220, 4;
	add.s64 	%rd206, %rd13, %rd205;
	ld.global.nc.f32 	%f160, [%rd206];
	st.shared.f32 	[%r82+13760], %f160;
	cvt.u32.u16 	%r221, %rs24;
	mul.wide.u32 	%rd207, %r221, 230400;
	add.s64 	%rd208, %rd63, %rd207;
	ld.global.nc.f32 	%f161, [%rd208+96];
	st.shared.f32 	[%r82+13920], %f161;
	add.s32 	%r222, %r38, %r75;
	mul.wide.u32 	%rd209, %r222, 4;
	add.s64 	%rd210, %rd13, %rd209;
	ld.global.nc.f32 	%f162, [%rd210];
	st.shared.f32 	[%r82+14080], %f162;
	add.s32 	%r223, %r142, %r39;
	mul.wide.u32 	%rd211, %r223, 4;
	add.s64 	%rd212, %rd13, %rd211;
	ld.global.nc.f32 	%f163, [%rd212];
	st.shared.f32 	[%r82+14240], %f163;
	cvt.u32.u16 	%r224, %rs25;
	mul.wide.u32 	%rd213, %r224, 230400;
	add.s64 	%rd214, %rd70, %rd213;
	ld.global.nc.f32 	%f164, [%rd214+64];
	st.shared.f32 	[%r82+14400], %f164;
	add.s32 	%r225, %r148, %r40;
	mul.wide.u32 	%rd215, %r225, 4;
	add.s64 	%rd216, %rd13, %rd215;
	ld.global.nc.f32 	%f165, [%rd216];
	st.shared.f32 	[%r82+14560], %f165;
	add.s32 	%r226, %r152, %r41;
	mul.wide.u32 	%rd217, %r226, 4;
	add.s64 	%rd218, %rd13, %rd217;
	ld.global.nc.f32 	%f166, [%rd218];
	st.shared.f32 	[%r82+14720], %f166;
	cvt.u32.u16 	%r227, %rs26;
	mul.wide.u32 	%rd219, %r227, 230400;
	add.s64 	%rd220, %rd79, %rd219;
	ld.global.nc.f32 	%f167, [%rd220+32];
	st.shared.f32 	[%r82+14880], %f167;
	add.s32 	%r228, %r158, %r42;
	mul.wide.u32 	%rd221, %r228, 4;
	add.s64 	%rd222, %rd13, %rd221;
	ld.global.nc.f32 	%f168, [%rd222];
	st.shared.f32 	[%r82+15040], %f168;
	cvt.u32.u16 	%r229, %rs27;
	mul.wide.u32 	%rd223, %r229, 230400;
	add.s64 	%rd224, %rd86, %rd223;
	ld.global.nc.f32 	%f169, [%rd224+96];
	st.shared.f32 	[%r82+15200], %f169;
	shl.b32 	%r230, %r299, 13;
	shl.b32 	%r231, %r44, 6;
	and.b32  	%r232, %r231, 65408;
	shl.b32 	%r233, %r76, 4;
	and.b32  	%r46, %r233, 112;
	shl.b32 	%r234, %r44, 3;
	and.b32  	%r235, %r234, 8;
	or.b32  	%r236, %r232, %r46;
	or.b32  	%r237, %r236, %r235;
	add.s32 	%r238, %r237, %r230;
	cvta.to.global.u64 	%rd225, %rd241;
	mul.wide.u32 	%rd226, %r238, 4;
	add.s64 	%rd1, %rd225, %rd226;
	ld.global.nc.f32 	%f170, [%rd1];
	shl.b32 	%r239, %r44, 5;
	mov.u32 	%r240, _ZZ17my_kernel_kernel0E18placeholder_shared;
	add.s32 	%r241, %r240, %r239;
	st.shared.f32 	[%r241], %f170;
	or.b32  	%r242, %r234, 1;
	and.b32  	%r243, %r242, 9;
	or.b32  	%r244, %r236, %r243;
	add.s32 	%r245, %r244, %r230;
	mul.wide.u32 	%rd227, %r245, 4;
	add.s64 	%rd2, %rd225, %rd227;
	ld.global.nc.f32 	%f171, [%rd2];
	st.shared.f32 	[%r241+4], %f171;
	or.b32  	%r246, %r234, 2;
	and.b32  	%r247, %r246, 10;
	or.b32  	%r248, %r236, %r247;
	add.s32 	%r249, %r248, %r230;
	mul.wide.u32 	%rd228, %r249, 4;
	add.s64 	%rd3, %rd225, %rd228;
	ld.global.nc.f32 	%f172, [%rd3];
	st.shared.f32 	[%r241+8], %f172;
	or.b32  	%r250, %r234, 3;
	and.b32  	%r251, %r250, 11;
	or.b32  	%r252, %r236, %r251;
	add.s32 	%r253, %r252, %r230;
	mul.wide.u32 	%rd229, %r253, 4;
	add.s64 	%rd4, %rd225, %rd229;
	ld.global.nc.f32 	%f173, [%rd4];
	st.shared.f32 	[%r241+12], %f173;
	or.b32  	%r254, %r234, 4;
	and.b32  	%r255, %r254, 12;
	or.b32  	%r256, %r236, %r255;
	add.s32 	%r257, %r256, %r230;
	mul.wide.u32 	%rd230, %r257, 4;
	add.s64 	%rd5, %rd225, %rd230;
	ld.global.nc.f32 	%f174, [%rd5];
	st.shared.f32 	[%r241+16], %f174;
	mul.lo.s32 	%r258, %r44, 63;
	add.s32 	%r259, %r83, %r258;
	and.b32  	%r260, %r259, 65408;
	or.b32  	%r261, %r260, %r46;
	or.b32  	%r262, %r234, 5;
	and.b32  	%r263, %r262, 13;
	or.b32  	%r264, %r261, %r263;
	add.s32 	%r265, %r264, %r230;
	mul.wide.u32 	%rd231, %r265, 4;
	add.s64 	%rd6, %rd225, %rd231;
	ld.global.nc.f32 	%f175, [%rd6];
	st.shared.f32 	[%r241+20], %f175;
	add.s32 	%r266, %r108, %r258;
	and.b32  	%r267, %r266, 65408;
	or.b32  	%r268, %r267, %r46;
	or.b32  	%r269, %r234, 6;
	and.b32  	%r270, %r269, 14;
	or.b32  	%r271, %r268, %r270;
	add.s32 	%r272, %r271, %r230;
	mul.wide.u32 	%rd232, %r272, 4;
	add.s64 	%rd7, %rd225, %rd232;
	ld.global.nc.f32 	%f176, [%rd7];
	st.shared.f32 	[%r241+24], %f176;
	add.s32 	%r273, %r92, %r258;
	and.b32  	%r274, %r273, 65408;
	or.b32  	%r275, %r274, %r46;
	or.b32  	%r276, %r234, 7;
	and.b32  	%r277, %r276, 15;
	or.b32  	%r278, %r275, %r277;
	add.s32 	%r279, %r278, %r230;
	mul.wide.u32 	%rd233, %r279, 4;
	add.s64 	%rd8, %rd225, %rd233;
	ld.global.nc.f32 	%f177, [%rd8];
	st.shared.f32 	[%r241+28], %f177;
	ld.global.nc.f32 	%f178, [%rd1+10240];
	st.shared.f32 	[%r241+1280], %f178;
	ld.global.nc.f32 	%f179, [%rd2+10240];
	st.shared.f32 	[%r241+1284], %f179;
	ld.global.nc.f32 	%f180, [%rd3+10240];
	st.shared.f32 	[%r241+1288], %f180;
	ld.global.nc.f32 	%f181, [%rd4+10240];
	st.shared.f32 	[%r241+1292], %f181;
	ld.global.nc.f32 	%f182, [%rd5+10240];
	st.shared.f32 	[%r241+1296], %f182;
	ld.global.nc.f32 	%f183, [%rd6+10240];
	st.shared.f32 	[%r241+1300], %f183;
	ld.global.nc.f32 	%f184, [%rd7+10240];
	st.shared.f32 	[%r241+1304], %f184;
	ld.global.nc.f32 	%f185, [%rd8+10240];
	st.shared.f32 	[%r241+1308], %f185;
	ld.global.nc.f32 	%f186, [%rd1+20480];
	st.shared.f32 	[%r241+2560], %f186;
	ld.global.nc.f32 	%f187, [%rd2+20480];
	st.shared.f32 	[%r241+2564], %f187;
	ld.global.nc.f32 	%f188, [%rd3+20480];
	st.shared.f32 	[%r241+2568], %f188;
	ld.global.nc.f32 	%f189, [%rd4+20480];
	st.shared.f32 	[%r241+2572], %f189;
	ld.global.nc.f32 	%f190, [%rd5+20480];
	st.shared.f32 	[%r241+2576], %f190;
	ld.global.nc.f32 	%f191, [%rd6+20480];
	st.shared.f32 	[%r241+2580], %f191;
	ld.global.nc.f32 	%f192, [%rd7+20480];
	st.shared.f32 	[%r241+2584], %f192;
	ld.global.nc.f32 	%f193, [%rd8+20480];
	st.shared.f32 	[%r241+2588], %f193;
	@%p1 bra 	$L__BB0_3;
	ld.global.nc.f32 	%f194, [%rd1+30720];
	st.shared.f32 	[%r241+3840], %f194;
	ld.global.nc.f32 	%f195, [%rd2+30720];
	st.shared.f32 	[%r241+3844], %f195;
	ld.global.nc.f32 	%f196, [%rd3+30720];
	st.shared.f32 	[%r241+3848], %f196;
	ld.global.nc.f32 	%f197, [%rd4+30720];
	st.shared.f32 	[%r241+3852], %f197;
	ld.global.nc.f32 	%f198, [%rd5+30720];
	st.shared.f32 	[%r241+3856], %f198;
	ld.global.nc.f32 	%f199, [%rd6+30720];
	st.shared.f32 	[%r241+3860], %f199;
	ld.global.nc.f32 	%f200, [%rd7+30720];
	st.shared.f32 	[%r241+3864], %f200;
	ld.global.nc.f32 	%f201, [%rd8+30720];
	st.shared.f32 	[%r241+3868], %f201;
$L__BB0_3:
	and.b32  	%r285, %r234, 56;
	add.s32 	%r287, %r285, %r240;
	add.s32 	%r300, %r287, 68;
	bar.sync 	0;
	mov.b32 	%r301, 7680;
$L__BB0_4:
	shr.u32 	%r288, %r44, 3;
	mad.lo.s32 	%r290, %r288, 768, %r81;
	add.s32 	%r291, %r290, %r301;
	ld.shared.f32 	%f202, [%r291+-7680];
	ld.shared.f32 	%f203, [%r300+-68];
	fma.rn.f32 	%f204, %f202, %f203, %f351;
	ld.shared.f32 	%f205, [%r300+-64];
	fma.rn.f32 	%f206, %f202, %f205, %f350;
	ld.shared.f32 	%f207, [%r291+-3840];
	fma.rn.f32 	%f208, %f207, %f203, %f349;
	fma.rn.f32 	%f209, %f207, %f205, %f348;
	ld.shared.f32 	%f210, [%r291+-7676];
	ld.shared.f32 	%f211, [%r300+-4];
	fma.rn.f32 	%f351, %f210, %f211, %f204;
	ld.shared.f32 	%f212, [%r300];
	fma.rn.f32 	%f350, %f210, %f212, %f206;
	ld.shared.f32 	%f213, [%r291+-3836];
	fma.rn.f32 	%f349, %f213, %f211, %f208;
	fma.rn.f32 	%f348, %f213, %f212, %f209;
	ld.shared.f32 	%f214, [%r291+-7424];
	fma.rn.f32 	%f215, %f214, %f203, %f347;
	fma.rn.f32 	%f216, %f214, %f205, %f346;
	ld.shared.f32 	%f217, [%r291+-3584];
	fma.rn.f32 	%f218, %f217, %f203, %f345;
	fma.rn.f32 	%f219, %f217, %f205, %f344;
	ld.shared.f32 	%f220, [%r291+-7420];
	fma.rn.f32 	%f347, %f220, %f211, %f215;
	fma.rn.f32 	%f346, %f220, %f212, %f216;
	ld.shared.f32 	%f221, [%r291+-3580];
	fma.rn.f32 	%f345, %f221, %f211, %f218;
	fma.rn.f32 	%f344, %f221, %f212, %f219;
	ld.shared.f32 	%f222, [%r291+-7168];
	fma.rn.f32 	%f223, %f222, %f203, %f343;
	fma.rn.f32 	%f224, %f222, %f205, %f342;
	ld.shared.f32 	%f225, [%r291+-3328];
	fma.rn.f32 	%f226, %f225, %f203, %f341;
	fma.rn.f32 	%f227, %f225, %f205, %f340;
	ld.shared.f32 	%f228, [%r291+-7164];
	fma.rn.f32 	%f343, %f228, %f211, %f223;
	fma.rn.f32 	%f342, %f228, %f212, %f224;
	ld.shared.f32 	%f229, [%r291+-3324];
	fma.rn.f32 	%f341, %f229, %f211, %f226;
	fma.rn.f32 	%f340, %f229, %f212, %f227;
	ld.shared.f32 	%f230, [%r291];
	fma.rn.f32 	%f231, %f230, %f203, %f339;
	fma.rn.f32 	%f232, %f230, %f205, %f338;
	ld.shared.f32 	%f233, [%r291+3840];
	fma.rn.f32 	%f234, %f233, %f203, %f337;
	fma.rn.f32 	%f235, %f233, %f205, %f336;
	ld.shared.f32 	%f236, [%r291+4];
	fma.rn.f32 	%f339, %f236, %f211, %f231;
	fma.rn.f32 	%f338, %f236, %f212, %f232;
	ld.shared.f32 	%f237, [%r291+3844];
	fma.rn.f32 	%f337, %f237, %f211, %f234;
	fma.rn.f32 	%f336, %f237, %f212, %f235;
	ld.shared.f32 	%f238, [%r291+256];
	fma.rn.f32 	%f239, %f238, %f203, %f335;
	fma.rn.f32 	%f240, %f238, %f205, %f334;
	ld.shared.f32 	%f241, [%r291+4096];
	fma.rn.f32 	%f242, %f241, %f203, %f333;
	fma.rn.f32 	%f243, %f241, %f205, %f332;
	ld.shared.f32 	%f244, [%r291+260];
	fma.rn.f32 	%f335, %f244, %f211, %f239;
	fma.rn.f32 	%f334, %f244, %f212, %f240;
	ld.shared.f32 	%f245, [%r291+4100];
	fma.rn.f32 	%f333, %f245, %f211, %f242;
	fma.rn.f32 	%f332, %f245, %f212, %f243;
	ld.shared.f32 	%f246, [%r291+512];
	fma.rn.f32 	%f247, %f246, %f203, %f331;
	fma.rn.f32 	%f248, %f246, %f205, %f330;
	ld.shared.f32 	%f249, [%r291+4352];
	fma.rn.f32 	%f250, %f249, %f203, %f329;
	fma.rn.f32 	%f251, %f249, %f205, %f328;
	ld.shared.f32 	%f252, [%r291+516];
	fma.rn.f32 	%f331, %f252, %f211, %f247;
	fma.rn.f32 	%f330, %f252, %f212, %f248;
	ld.shared.f32 	%f253, [%r291+4356];
	fma.rn.f32 	%f329, %f253, %f211, %f250;
	fma.rn.f32 	%f328, %f253, %f212, %f251;
	add.s32 	%r301, %r301, 8;
	add.s32 	%r300, %r300, 128;
	setp.ne.s32 	%p2, %r301, 7936;
	@%p2 bra 	$L__BB0_4;
	add.s32 	%r299, %r299, 1;
	setp.ne.s32 	%p3, %r299, 4;
	@%p3 bra 	$L__BB0_1;
	ld.param.u64 	%rd243, [my_kernel_kernel0_param_3];
	ld.param.u64 	%rd242, [my_kernel_kernel0_param_2];
	cvta.to.global.u64 	%rd234, %rd243;
	cvta.to.global.u64 	%rd235, %rd242;
	shl.b32 	%r292, %r44, 1;
	and.b32  	%r293, %r292, 14;
	add.s32 	%r294, %r46, %r293;
	mul.lo.s32 	%r295, %r45, 1920;
	mad.lo.s32 	%r297, %r288, 384, %r295;
	add.s32 	%r298, %r294, %r297;
	mul.wide.u32 	%rd236, %r294, 4;
	add.s64 	%rd237, %rd234, %rd236;
	ld.global.nc.f32 	%f254, [%rd237];
	add.f32 	%f255, %f351, %f254;
	max.f32 	%f256, %f255, 0f00000000;
	mul.wide.u32 	%rd238, %r298, 4;
	add.s64 	%rd239, %rd235, %rd238;
	st.global.f32 	[%rd239], %f256;
	ld.global.nc.f32 	%f257, [%rd237+4];
	add.f32 	%f258, %f350, %f257;
	max.f32 	%f259, %f258, 0f00000000;
	st.global.f32 	[%rd239+4], %f259;
	add.f32 	%f260, %f347, %f254;
	max.f32 	%f261, %f260, 0f00000000;
	st.global.f32 	[%rd239+512], %f261;
	add.f32 	%f262, %f346, %f257;
	max.f32 	%f263, %f262, 0f00000000;
	st.global.f32 	[%rd239+516], %f263;
	add.f32 	%f264, %f343, %f254;
	max.f32 	%f265, %f264, 0f00000000;
	st.global.f32 	[%rd239+1024], %f265;
	add.f32 	%f266, %f342, %f257;
	max.f32 	%f267, %f266, 0f00000000;
	st.global.f32 	[%rd239+1028], %f267;
	add.f32 	%f268, %f349, %f254;
	max.f32 	%f269, %f268, 0f00000000;
	st.global.f32 	[%rd239+115200], %f269;
	add.f32 	%f270, %f348, %f257;
	max.f32 	%f271, %f270, 0f00000000;
	st.global.f32 	[%rd239+115204], %f271;
	add.f32 	%f272, %f345, %f254;
	max.f32 	%f273, %f272, 0f00000000;
	st.global.f32 	[%rd239+115712], %f273;
	add.f32 	%f274, %f344, %f257;
	max.f32 	%f275, %f274, 0f00000000;
	st.global.f32 	[%rd239+115716], %f275;
	add.f32 	%f276, %f341, %f254;
	max.f32 	%f277, %f276, 0f00000000;
	st.global.f32 	[%rd239+116224], %f277;
	add.f32 	%f278, %f340, %f257;
	max.f32 	%f279, %f278, 0f00000000;
	st.global.f32 	[%rd239+116228], %f279;
	add.f32 	%f280, %f339, %f254;
	max.f32 	%f281, %f280, 0f00000000;
	st.global.f32 	[%rd239+230400], %f281;
	add.f32 	%f282, %f338, %f257;
	max.f32 	%f283, %f282, 0f00000000;
	st.global.f32 	[%rd239+230404], %f283;
	add.f32 	%f284, %f335, %f254;
	max.f32 	%f285, %f284, 0f00000000;
	st.global.f32 	[%rd239+230912], %f285;
	add.f32 	%f286, %f334, %f257;
	max.f32 	%f287, %f286, 0f00000000;
	st.global.f32 	[%rd239+230916], %f287;
	add.f32 	%f288, %f331, %f254;
	max.f32 	%f289, %f288, 0f00000000;
	st.global.f32 	[%rd239+231424], %f289;
	add.f32 	%f290, %f330, %f257;
	max.f32 	%f291, %f290, 0f00000000;
	st.global.f32 	[%rd239+231428], %f291;
	add.f32 	%f292, %f337, %f254;
	max.f32 	%f293, %f292, 0f00000000;
	st.global.f32 	[%rd239+345600], %f293;
	add.f32 	%f294, %f336, %f257;
	max.f32 	%f295, %f294, 0f00000000;
	st.global.f32 	[%rd239+345604], %f295;
	add.f32 	%f296, %f333, %f254;
	max.f32 	%f297, %f296, 0f00000000;
	st.global.f32 	[%rd239+346112], %f297;
	add.f32 	%f298, %f332, %f257;
	max.f32 	%f299, %f298, 0f00000000;
	st.global.f32 	[%rd239+346116], %f299;
	add.f32 	%f300, %f329, %f254;
	max.f32 	%f301, %f300, 0f00000000;
	st.global.f32 	[%rd239+346624], %f301;
	add.f32 	%f302, %f328, %f257;
	max.f32 	%f303, %f302, 0f00000000;
	st.global.f32 	[%rd239+346628], %f303;
	ret;

}


// ===== COMPILED SASS (sm_100) =====

	.target	sm_100

	.elftype	@"ET_EXEC"


//--------------------- .note.nv.tkinfo           --------------------------
	.section	.note.nv.tkinfo,"",@"SHT_NOTE"
	.sectionflags	@"SHF_NOTE_NV_TKINFO"
	.tkinfo
        /*0018*/ 	.word	0x00000002
        /*0030*/ 	.string	""
        /*0030*/ 	.string	"ptxas"
        /*0030*/ 	.string	"Cuda compilation tools, release 13.0, V13.0.88"
        /*0030*/ 	.string	"Build cuda_13.0.r13.0/compiler.36424714_0"
        /*0030*/ 	.string	"-arch sm_100 -m 64 "



//--------------------- .note.nv.cuinfo           --------------------------
	.section	.note.nv.cuinfo,"",@"SHT_NOTE"
	.sectionflags	@"SHF_NOTE_NV_CUINFO"
        /*0018*/ 	.short	0x0002
        /*001a*/ 	.short	0x0064
        /*001c*/ 	.short	0x0082
	.zero		2


//--------------------- .nv.info                  --------------------------
	.section	.nv.info,"",@"SHT_CUDA_INFO"
	.align	4


	//----- nvinfo : EIATTR_REGCOUNT
	.align		4
        /*0000*/ 	.byte	0x04, 0x2f
        /*0002*/ 	.short	(.L_1 - .L_0)
	.align		4
.L_0:
        /*0004*/ 	.word	index@(my_kernel_kernel0)
        /*0008*/ 	.word	0x00000080


	//----- nvinfo : EIATTR_FRAME_SIZE
	.align		4
.L_1:
        /*000c*/ 	.byte	0x04, 0x11
        /*000e*/ 	.short	(.L_3 - .L_2)
	.align		4
.L_2:
        /*0010*/ 	.word	index@(my_kernel_kernel0)
        /*0014*/ 	.word	0x00000000


	//----- nvinfo : EIATTR_MIN_STACK_SIZE
	.align		4
.L_3:
        /*0018*/ 	.byte	0x04, 0x12
        /*001a*/ 	.short	(.L_5 - .L_4)
	.align		4
.L_4:
        /*001c*/ 	.word	index@(my_kernel_kernel0)
        /*0020*/ 	.word	0x00000000
.L_5:


//--------------------- .nv.compat                --------------------------
	.section	.nv.compat,"",@"SHT_CUDA_COMPAT_INFO"
	.align	4
        /*0000*/ 	.byte	0x02, 0x09, 0x00, 0x00, 0x02, 0x02, 0x01, 0x00, 0x02, 0x05, 0x05, 0x00, 0x03, 0x07, 0x01, 0x01
        /*0010*/ 	.byte	0x02, 0x03, 0x00, 0x00, 0x02, 0x06, 0x01, 0x00, 0x04, 0x0b, 0x08, 0x00, 0x09, 0x00, 0x00, 0x00
        /*0020*/ 	.byte	0x00, 0x00, 0x00, 0x00


//--------------------- .nv.info.my_kernel_kernel0 --------------------------
	.section	.nv.info.my_kernel_kernel0,"",@"SHT_CUDA_INFO"
	.sectionflags	@""
	.align	4


	//----- nvinfo : EIATTR_CUDA_API_VERSION
	.align		4
        /*0000*/ 	.byte	0x04, 0x37
        /*0002*/ 	.short	(.L_7 - .L_6)
.L_6:
        /*0004*/ 	.word	0x00000082


	//----- nvinfo : EIATTR_KPARAM_INFO
	.align		4
.L_7:
        /*0008*/ 	.byte	0x04, 0x17
        /*000a*/ 	.short	(.L_9 - .L_8)
.L_8:
        /*000c*/ 	.word	0x00000000
        /*0010*/ 	.short	0x0003
        /*0012*/ 	.short	0x0018
        /*0014*/ 	.byte	0x00, 0xf5, 0x21, 0x00


	//----- nvinfo : EIATTR_KPARAM_INFO
	.align		4
.L_9:
        /*0018*/ 	.byte	0x04, 0x17
        /*001a*/ 	.short	(.L_11 - .L_10)
.L_10:
        /*001c*/ 	.word	0x00000000
        /*0020*/ 	.short	0x0002
        /*0022*/ 	.short	0x0010
        /*0024*/ 	.byte	0x00, 0xf5, 0x21, 0x00


	//----- nvinfo : EIATTR_KPARAM_INFO
	.align		4
.L_11:
        /*0028*/ 	.byte	0x04, 0x17
        /*002a*/ 	.short	(.L_13 - .L_12)
.L_12:
        /*002c*/ 	.word	0x00000000
        /*0030*/ 	.short	0x0001
        /*0032*/ 	.short	0x0008
        /*0034*/ 	.byte	0x00, 0xf5, 0x21, 0x00


	//----- nvinfo : EIATTR_KPARAM_INFO
	.align		4
.L_13:
        /*0038*/ 	.byte	0x04, 0x17
        /*003a*/ 	.short	(.L_15 - .L_14)
.L_14:
        /*003c*/ 	.word	0x00000000
        /*0040*/ 	.short	0x0000
        /*0042*/ 	.short	0x0000
        /*0044*/ 	.byte	0x00, 0xf5, 0x21, 0x00


	//----- nvinfo : EIATTR_SPARSE_MMA_MASK
	.align		4
.L_15:
        /*0048*/ 	.byte	0x03, 0x50
        /*004a*/ 	.short	0x0000


	//----- nvinfo : EIATTR_MAXREG_COUNT
	.align		4
        /*004c*/ 	.byte	0x03, 0x1b
        /*004e*/ 	.short	0x00ff


	//----- nvinfo : EIATTR_NUM_BARRIERS
	.align		4
        /*0050*/ 	.byte	0x02, 0x4c
        /*0052*/ 	.byte	0x01
	.zero		1


	//----- nvinfo : EIATTR_MERCURY_ISA_VERSION
	.align		4
        /*0054*/ 	.byte	0x03, 0x5f
        /*0056*/ 	.short	0x0101


	//----- nvinfo : EIATTR_VRC_CTA_INIT_COUNT
	.align		4
        /*0058*/ 	.byte	0x02, 0x4a
	.zero		1
	.zero		1


	//----- nvinfo : EIATTR_EXIT_INSTR_OFFSETS
	.align		4
        /*005c*/ 	.byte	0x04, 0x1c
        /*005e*/ 	.short	(.L_17 - .L_16)


	//   ....[0]....
.L_16:
        /*0060*/ 	.word	0x00003db0


	//----- nvinfo : EIATTR_CBANK_PARAM_SIZE
	.align		4
.L_17:
        /*0064*/ 	.byte	0x03, 0x19
        /*0066*/ 	.short	0x0020


	//----- nvinfo : EIATTR_PARAM_CBANK
	.align		4
        /*0068*/ 	.byte	0x04, 0x0a
        /*006a*/ 	.short	(.L_19 - .L_18)
	.align		4
.L_18:
        /*006c*/ 	.word	index@(.nv.constant0.my_kernel_kernel0)
        /*0070*/ 	.short	0x0380
        /*0072*/ 	.short	0x0020


	//----- nvinfo : EIATTR_SW_WAR
	.align		4
.L_19:
        /*0074*/ 	.byte	0x04, 0x36
        /*0076*/ 	.short	(.L_21 - .L_20)
.L_20:
        /*0078*/ 	.word	0x00000008
.L_21:


//--------------------- .nv.callgraph             --------------------------
	.section	.nv.callgraph,"",@"SHT_CUDA_CALLGRAPH"
	.align	4
	.sectionentsize	8
	.align		4
        /*0000*/ 	.word	0x00000000
	.align		4
        /*0004*/ 	.word	0xffffffff
	.align		4
        /*0008*/ 	.word	0x00000000
	.align		4
        /*000c*/ 	.word	0xfffffffe
	.align		4
        /*0010*/ 	.word	0x00000000
	.align		4
        /*0014*/ 	.word	0xfffffffd
	.align		4
        /*0018*/ 	.word	0x00000000
	.align		4
        /*001c*/ 	.word	0xfffffffc


//--------------------- .text.my_kernel_kernel0   --------------------------
	.section	.text.my_kernel_kernel0,"ax",@progbits
	.align	128
        .global         my_kernel_kernel0
        .type           my_kernel_kernel0,@function
        .size           my_kernel_kernel0,(.L_x_3 - my_kernel_kernel0)
        .other          my_kernel_kernel0,@"STO_CUDA_ENTRY STV_DEFAULT"
my_kernel_kernel0:
.text.my_kernel_kernel0:
[----:B------:R-:W-:Y:S01]  /*0000*/  LDC R1, c[0x0][0x37c] ;  /* 0x0000df00ff017b82 */ /* 0x000fe20000000800 */
[----:B------:R-:W0:Y:S01]  /*0010*/  S2R R25, SR_TID.X ;  /* 0x0000000000197919 */ /* 0x000e220000002100 */
[----:B------:R-:W-:Y:S02]  /*0020*/  CS2R R56, SRZ ;  /* 0x0000000000387805 */ /* 0x000fe4000001ff00 */
[----:B------:R-:W-:Y:S02]  /*0030*/  CS2R R22, SRZ ;  /* 0x0000000000167805 */ /* 0x000fe4000001ff00 */
[----:B------:R-:W-:Y:S01]  /*0040*/  CS2R R20, SRZ ;  /* 0x0000000000147805 */ /* 0x000fe2000001ff00 */
[----:B------:R-:W1:Y:S01]  /*0050*/  S2R R0, SR_CTAID.X ;  /* 0x0000000000007919 */ /* 0x000e620000002500 */
[----:B------:R-:W-:Y:S02]  /*0060*/  CS2R R18, SRZ ;  /* 0x0000000000127805 */ /* 0x000fe4000001ff00 */
[----:B------:R-:W-:-:S02]  /*0070*/  CS2R R16, SRZ ;  /* 0x0000000000107805 */ /* 0x000fc4000001ff00 */
[----:B------:R-:W-:Y:S02]  /*0080*/  CS2R R14, SRZ ;  /* 0x00000000000e7805 */ /* 0x000fe4000001ff00 */
[----:B------:R-:W-:Y:S02]  /*0090*/  CS2R R12, SRZ ;  /* 0x00000000000c7805 */ /* 0x000fe4000001ff00 */
[----:B------:R-:W-:Y:S01]  /*00a0*/  CS2R R10, SRZ ;  /* 0x00000000000a7805 */ /* 0x000fe2000001ff00 */
[----:B------:R-:W2:Y:S01]  /*00b0*/  LDCU.64 UR6, c[0x0][0x358] ;  /* 0x00006b00ff0677ac */ /* 0x000ea20008000a00 */
[C---:B0-----:R-:W-:Y:S01]  /*00c0*/  IADD3 R2, PT, PT, R25.reuse, 0x500, RZ ;  /* 0x0000050019027810 */ /* 0x041fe20007ffe0ff */
[C---:B------:R-:W-:Y:S01]  /*00d0*/  VIADD R7, R25.reuse, 0xc80 ;  /* 0x00000c8019077836 */ /* 0x040fe20000000000 */
[C---:B------:R-:W-:Y:S01]  /*00e0*/  IADD3 R6, PT, PT, R25.reuse, 0x8c0, RZ ;  /* 0x000008c019067810 */ /* 0x040fe20007ffe0ff */
[C---:B------:R-:W-:Y:S01]  /*00f0*/  VIADD R8, R25.reuse, 0xdc0 ;  /* 0x00000dc019087836 */ /* 0x040fe20000000000 */
[----:B-1----:R-:W-:Y:S01]  /*0100*/  SHF.R.U32.HI R0, RZ, 0x3, R0 ;  /* 0x00000003ff007819 */ /* 0x002fe20000011600 */
[C---:B------:R-:W-:Y:S01]  /*0110*/  IMAD R3, R25.reuse, 0x3, R2 ;  /* 0x0000000319037824 */ /* 0x040fe200078e0202 */
[----:B------:R-:W-:Y:S01]  /*0120*/  LOP3.LUT R6, R6, 0xffff, RZ, 0xc0, !PT ;  /* 0x0000ffff06067812 */ /* 0x000fe200078ec0ff */
[----:B------:R-:W-:Y:S01]  /*0130*/  VIADD R115, R25, 0x618 ;  /* 0x0000061819737836 */ /* 0x000fe20000000000 */
[----:B------:R-:W-:Y:S01]  /*0140*/  LOP3.LUT R2, R2, 0xffff, RZ, 0xc0, !PT ;  /* 0x0000ffff02027812 */ /* 0x000fe200078ec0ff */
[C---:B------:R-:W-:Y:S01]  /*0150*/  VIADD R4, R3.reuse, 0x500 ;  /* 0x0000050003047836 */ /* 0x040fe20000000000 */
[----:B------:R-:W-:Y:S01]  /*0160*/  LOP3.LUT R3, R3, 0x1f00, RZ, 0xc0, !PT ;  /* 0x00001f0003037812 */ /* 0x000fe200078ec0ff */
[----:B------:R-:W-:Y:S01]  /*0170*/  IMAD R0, R0, 0xf00, R25 ;  /* 0x00000f0000007824 */ /* 0x000fe200078e0219 */
[----:B------:R-:W-:Y:S01]  /*0180*/  LOP3.LUT R7, R7, 0xffff, RZ, 0xc0, !PT ;  /* 0x0000ffff07077812 */ /* 0x000fe200078ec0ff */
[C---:B------:R-:W-:Y:S01]  /*0190*/  VIADD R112, R25.reuse, 0x690 ;  /* 0x0000069019707836 */ /* 0x040fe20000000000 */
[----:B------:R-:W-:Y:S01]  /*01a0*/  LOP3.LUT R5, R4, 0x1f00, RZ, 0xc0, !PT ;  /* 0x00001f0004057812 */ /* 0x000fe200078ec0ff */
[----:B------:R-:W-:Y:S01]  /*01b0*/  IMAD.IADD R3, R0, 0x1, R3 ;  /* 0x0000000100037824 */ /* 0x000fe200078e0203 */
[----:B------:R-:W-:Y:S01]  /*01c0*/  LOP3.LUT R8, R8, 0xffff, RZ, 0xc0, !PT ;  /* 0x0000ffff08087812 */ /* 0x000fe200078ec0ff */
[C---:B------:R-:W-:Y:S01]  /*01d0*/  IMAD R4, R25.reuse, -0x3, R4 ;  /* 0xfffffffd19047824 */ /* 0x040fe200078e0204 */
[----:B------:R-:W-:Y:S01]  /*01e0*/  IADD3 R5, PT, PT, R0, R5, RZ ;  /* 0x0000000500057210 */ /* 0x000fe20007ffe0ff */
[C---:B------:R-:W-:Y:S01]  /*01f0*/  VIADD R110, R25.reuse, 0x6e0 ;  /* 0x000006e0196e7836 */ /* 0x040fe20000000000 */
[C---:B------:R-:W-:Y:S01]  /*0200*/  IADD3 R0, PT, PT, R25.reuse, 0x640, RZ ;  /* 0x0000064019007810 */ /* 0x040fe20007ffe0ff */
[C---:B------:R-:W-:Y:S01]  /*0210*/  VIADD R108, R25.reuse, 0x730 ;  /* 0x00000730196c7836 */ /* 0x040fe20000000000 */
[----:B------:R-:W-:Y:S01]  /*0220*/  LOP3.LUT R4, R4, 0xffff, RZ, 0xc0, !PT ;  /* 0x0000ffff04047812 */ /* 0x000fe200078ec0ff */
[C---:B------:R-:W-:Y:S01]  /*0230*/  VIADD R106, R25.reuse, 0x7a8 ;  /* 0x000007a8196a7836 */ /* 0x040fe20000000000 */
[----:B------:R-:W-:Y:S01]  /*0240*/  LOP3.LUT R0, R0, 0xffff, RZ, 0xc0, !PT ;  /* 0x0000ffff00007812 */ /* 0x000fe200078ec0ff */
[C---:B------:R-:W-:Y:S01]  /*0250*/  VIADD R104, R25.reuse, 0x7f8 ;  /* 0x000007f819687836 */ /* 0x040fe20000000000 */
[C---:B------:R-:W-:Y:S01]  /*0260*/  IADD3 R113, PT, PT, R25.reuse, 0x668, RZ ;  /* 0x0000066819717810 */ /* 0x040fe20007ffe0ff */
        /* <DEDUP_REMOVED lines=38> */
[----:B------:R-:W-:Y:S01]  /*04d0*/  IMAD R6, R6, 0x8889, RZ ;  /* 0x0000888906067824 */ /* 0x000fe200078e02ff */
[C---:B------:R-:W-:Y:S01]  /*04e0*/  IADD3 R90, PT, PT, R25.reuse, 0xd70, RZ ;  /* 0x00000d70195a7810 */ /* 0x040fe20007ffe0ff */
[----:B------:R-:W-:Y:S01]  /*04f0*/  IMAD R2, R2, 0x8889, RZ ;  /* 0x0000888902027824 */ /* 0x000fe200078e02ff */
[----:B------:R-:W-:Y:S01]  /*0500*/  IADD3 R92, PT, PT, R25, 0xde8, RZ ;  /* 0x00000de8195c7810 */ /* 0x000fe20007ffe0ff */
[----:B------:R-:W-:Y:S01]  /*0510*/  IMAD R7, R7, 0x8889, RZ ;  /* 0x0000888907077824 */ /* 0x000fe200078e02ff */
[C---:B------:R-:W-:Y:S01]  /*0520*/  IADD3 R94, PT, PT, R25.reuse, 0xe38, RZ ;  /* 0x00000e38195e7810 */ /* 0x040fe20007ffe0ff */
[----:B------:R-:W-:Y:S01]  /*0530*/  IMAD R114, R0, 0x8889, RZ ;  /* 0x0000888900727824 */ /* 0x000fe200078e02ff */
[C---:B------:R-:W-:Y:S01]  /*0540*/  IADD3 R96, PT, PT, R25.reuse, 0xe88, RZ ;  /* 0x00000e8819607810 */ /* 0x040fe20007ffe0ff */
[----:B------:R-:W-:Y:S01]  /*0550*/  IMAD R8, R8, 0x8889, RZ ;  /* 0x0000888908087824 */ /* 0x000fe200078e02ff */
[----:B------:R-:W-:Y:S01]  /*0560*/  IADD3 R98, PT, PT, R25, 0xed8, RZ ;  /* 0x00000ed819627810 */ /* 0x000fe20007ffe0ff */
[----:B------:R-:W-:Y:S01]  /*0570*/  IMAD R4, R4, 0x8889, RZ ;  /* 0x0000888904047824 */ /* 0x000fe200078e02ff */
[----:B------:R-:W-:-:S02]  /*0580*/  LOP3.LUT R115, R115, 0xffff, RZ, 0xc0, !PT ;  /* 0x0000ffff73737812 */ /* 0x000fc400078ec0ff */
[----:B------:R-:W-:Y:S02]  /*0590*/  LOP3.LUT R113, R113, 0xffff, RZ, 0xc0, !PT ;  /* 0x0000ffff71717812 */ /* 0x000fe400078ec0ff */
[----:B------:R-:W-:Y:S01]  /*05a0*/  LOP3.LUT R112, R112, 0xffff, RZ, 0xc0, !PT ;  /* 0x0000ffff70707812 */ /* 0x000fe200078ec0ff */
[----:B------:R-:W-:Y:S01]  /*05b0*/  IMAD R115, R115, 0x8889, RZ ;  /* 0x0000888973737824 */ /* 0x000fe200078e02ff */
        /* <DEDUP_REMOVED lines=94> */
[----:B------:R-:W-:Y:S01]  /*0ba0*/  SHF.R.U32.HI R0, RZ, 0x19, R6 ;  /* 0x00000019ff007819 */ /* 0x000fe20000011606 */
[----:B------:R-:W-:Y:S01]  /*0bb0*/  IMAD R97, R97, 0x8889, RZ ;  /* 0x0000888961617824 */ /* 0x000fe200078e02ff */
[----:B------:R-:W-:Y:S01]  /*0bc0*/  SHF.R.U32.HI R116, RZ, 0x19, R2 ;  /* 0x00000019ff747819 */ /* 0x000fe20000011602 */
[----:B------:R-:W-:Y:S01]  /*0bd0*/  IMAD R98, R98, 0x8889, RZ ;  /* 0x0000888962627824 */ /* 0x000fe200078e02ff */
[----:B------:R-:W-:Y:S01]  /*0be0*/  SHF.R.U32.HI R60, RZ, 0x19, R7 ;  /* 0x00000019ff3c7819 */ /* 0x000fe20000011607 */
[--C-:B------:R-:W-:Y:S01]  /*0bf0*/  IMAD R61, R0, 0xe100, R3.reuse ;  /* 0x0000e100003d7824 */ /* 0x100fe200078e0203 */
[----:B------:R-:W-:Y:S01]  /*0c00*/  SHF.R.U32.HI R114, RZ, 0x19, R114 ;  /* 0x00000019ff727819 */ /* 0x000fe20000011672 */
[----:B------:R-:W-:Y:S01]  /*0c10*/  HFMA2 R0, -RZ, RZ, 0, 0 ;  /* 0x00000000ff007431 */ /* 0x000fe200000001ff */
[----:B------:R-:W-:Y:S01]  /*0c20*/  SHF.R.U32.HI R2, RZ, 0x19, R8 ;  /* 0x00000019ff027819 */ /* 0x000fe20000011608 */
[--C-:B------:R-:W-:Y:S01]  /*0c30*/  IMAD R116, R116, 0xe100, R3.reuse ;  /* 0x0000e10074747824 */ /* 0x100fe200078e0203 */
[----:B------:R-:W-:Y:S01]  /*0c40*/  SHF.R.U32.HI R58, RZ, 0x19, R4 ;  /* 0x00000019ff3a7819 */ /* 0x000fe20000011604 */
[----:B------:R-:W-:Y:S01]  /*0c50*/  IMAD R60, R60, 0xe100, R3 ;  /* 0x0000e1003c3c7824 */ /* 0x000fe200078e0203 */
[----:B------:R-:W-:Y:S01]  /*0c60*/  CS2R R8, SRZ ;  /* 0x0000000000087805 */ /* 0x000fe2000001ff00 */
[--C-:B------:R-:W-:Y:S01]  /*0c70*/  IMAD R114, R114, 0xe100, R5.reuse ;  /* 0x0000e10072727824 */ /* 0x100fe200078e0205 */
[----:B------:R-:W-:Y:S01]  /*0c80*/  CS2R R6, SRZ ;  /* 0x0000000000067805 */ /* 0x000fe2000001ff00 */
[--C-:B------:R-:W-:Y:S01]  /*0c90*/  IMAD R59, R2, 0xe100, R5.reuse ;  /* 0x0000e100023b7824 */ /* 0x100fe200078e0205 */
[----:B------:R-:W-:Y:S01]  /*0ca0*/  CS2R R2, SRZ ;  /* 0x0000000000027805 */ /* 0x000fe2000001ff00 */
[----:B------:R-:W-:Y:S01]  /*0cb0*/  IMAD R58, R58, 0xe100, R5 ;  /* 0x0000e1003a3a7824 */ /* 0x000fe200078e0205 */
[----:B------:R-:W-:-:S02]  /*0cc0*/  CS2R R4, SRZ ;  /* 0x0000000000047805 */ /* 0x000fc4000001ff00 */
[----:B------:R-:W-:Y:S02]  /*0cd0*/  SHF.R.U32.HI R115, RZ, 0x19, R115 ;  /* 0x00000019ff737819 */ /* 0x000fe40000011673 */
[----:B------:R-:W-:Y:S02]  /*0ce0*/  SHF.R.U32.HI R113, RZ, 0x19, R113 ;  /* 0x00000019ff717819 */ /* 0x000fe40000011671 */
[----:B------:R-:W-:Y:S02]  /*0cf0*/  SHF.R.U32.HI R112, RZ, 0x19, R112 ;  /* 0x00000019ff707819 */ /* 0x000fe40000011670 */
[----:B------:R-:W-:Y:S02]  /*0d00*/  SHF.R.U32.HI R111, RZ, 0x19, R111 ;  /* 0x00000019ff6f7819 */ /* 0x000fe4000001166f */
[----:B------:R-:W-:Y:S02]  /*0d10*/  SHF.R.U32.HI R110, RZ, 0x19, R110 ;  /* 0x00000019ff6e7819 */ /* 0x000fe4000001166e */
[----:B------:R-:W-:-:S02]  /*0d20*/  SHF.R.U32.HI R109, RZ, 0x19, R109 ;  /* 0x00000019ff6d7819 */ /* 0x000fc4000001166d */
        /* <DEDUP_REMOVED lines=43> */
[----:B--2---:R-:W-:-:S07]  /*0fe0*/  SHF.R.U32.HI R98, RZ, 0x19, R98 ;  /* 0x00000019ff627819 */ /* 0x004fce0000011662 */
.L_x_1:
[----:B------:R-:W0:Y:S01]  /*0ff0*/  S2R R99, SR_CTAID.X ;  /* 0x0000000000637919 */ /* 0x000e220000002500 */
[----:B------:R-:W1:Y:S01]  /*1000*/  LDCU.64 UR4, c[0x0][0x380] ;  /* 0x00007000ff0477ac */ /* 0x000e620008000a00 */
[----:B------:R-:W-:Y:S01]  /*1010*/  IMAD.SHL.U32 R38, R57, 0x40, RZ ;  /* 0x0000004039267824 */ /* 0x000fe200078e00ff */
[----:B------:R-:W2:Y:S01]  /*1020*/  LDC.64 R46, c[0x0][0x380] ;  /* 0x0000e000ff2e7b82 */ /* 0x000ea20000000a00 */
[----:B------:R-:W3:Y:S01]  /*1030*/  S2R R100, SR_TID.X ;  /* 0x0000000000647919 */ /* 0x000ee20000002100 */
[----:B------:R-:W4:Y:S01]  /*1040*/  S2R R28, SR_TID.X ;  /* 0x00000000001c7919 */ /* 0x000f220000002100 */
[----:B0-----:R-:W-:Y:S01]  /*1050*/  SHF.R.U32.HI R122, RZ, 0x3, R99 ;  /* 0x00000003ff7a7819 */ /* 0x001fe20000011663 */
[----:B---3--:R-:W-:-:S04]  /*1060*/  IMAD.SHL.U32 R119, R100, 0x4, RZ ;  /* 0x0000000464777824 */ /* 0x008fc800078e00ff */
[----:B------:R-:W-:Y:S01]  /*1070*/  IMAD R122, R122, 0xf00, RZ ;  /* 0x00000f007a7a7824 */ /* 0x000fe200078e02ff */
[----:B----4-:R-:W-:Y:S01]  /*1080*/  IADD3 R26, PT, PT, R28, 0x410, RZ ;  /* 0x000004101c1a7810 */ /* 0x010fe20007ffe0ff */
[C---:B------:R-:W-:Y:S01]  /*1090*/  VIADD R25, R119.reuse, 0x320 ;  /* 0x0000032077197836 */ /* 0x040fe20000000000 */
[C---:B------:R-:W-:Y:S02]  /*10a0*/  IADD3 R24, PT, PT, R119.reuse, 0x140, RZ ;  /* 0x0000014077187810 */ /* 0x040fe40007ffe0ff */
[----:B------:R-:W-:Y:S02]  /*10b0*/  IADD3 R51, PT, PT, R122, R100, RZ ;  /* 0x000000647a337210 */ /* 0x000fe40007ffe0ff */
[----:B------:R-:W-:Y:S02]  /*10c0*/  LOP3.LUT R24, R24, 0x1f00, RZ, 0xc0, !PT ;  /* 0x00001f0018187812 */ /* 0x000fe400078ec0ff */
[----:B------:R-:W-:Y:S01]  /*10d0*/  LOP3.LUT R29, R26, 0xffff, RZ, 0xc0, !PT ;  /* 0x0000ffff1a1d7812 */ /* 0x000fe200078ec0ff */
[----:B------:R-:W-:Y:S01]  /*10e0*/  VIADD R26, R119, 0x460 ;  /* 0x00000460771a7836 */ /* 0x000fe20000000000 */
[----:B------:R-:W-:-:S02]  /*10f0*/  IADD3 R27, P2, P3, R38, R51, R24 ;  /* 0x00000033261b7210 */ /* 0x000fc40007b5e018 */
[----:B------:R-:W-:Y:S01]  /*1100*/  LOP3.LUT R25, R25, 0x1f00, RZ, 0xc0, !PT ;  /* 0x00001f0019197812 */ /* 0x000fe200078ec0ff */
[----:B------:R-:W-:Y:S01]  /*1110*/  IMAD R31, R29, 0x889, RZ ;  /* 0x000008891d1f7824 */ /* 0x000fe200078e02ff */
[----:B------:R-:W-:Y:S02]  /*1120*/  IADD3.X R32, PT, PT, RZ, RZ, RZ, P2, P3 ;  /* 0x000000ffff207210 */ /* 0x000fe400017e64ff */
[C---:B-1----:R-:W-:Y:S02]  /*1130*/  LEA R24, P2, R27.reuse, UR4, 0x2 ;  /* 0x000000041b187c11 */ /* 0x042fe4000f8410ff */
[----:B------:R-:W-:Y:S02]  /*1140*/  IADD3 R29, P0, P1, R38, R51, R25 ;  /* 0x00000033261d7210 */ /* 0x000fe4000791e019 */
[----:B------:R-:W-:Y:S02]  /*1150*/  LOP3.LUT R26, R26, 0x1f00, RZ, 0xc0, !PT ;  /* 0x00001f001a1a7812 */ /* 0x000fe400078ec0ff */
[----:B------:R-:W-:-:S02]  /*1160*/  LEA.HI.X R25, R27, UR5, R32, 0x2, P2 ;  /* 0x000000051b197c11 */ /* 0x000fc400090f1420 */
[----:B------:R-:W-:Y:S02]  /*1170*/  IADD3 R32, PT, PT, R28, 0x488, RZ ;  /* 0x000004881c207810 */ /* 0x000fe40007ffe0ff */
[----:B------:R-:W-:Y:S01]  /*1180*/  IADD3.X R30, PT, PT, RZ, RZ, RZ, P0, P1 ;  /* 0x000000ffff1e7210 */ /* 0x000fe200007e24ff */
[----:B------:R-:W-:Y:S01]  /*1190*/  IMAD.WIDE.U32 R36, R105, 0x38400, R24 ;  /* 0x0003840069247825 */ /* 0x000fe200078e0018 */
[----:B------:R-:W-:Y:S01]  /*11a0*/  LEA R34, P0, R29, UR4, 0x2 ;  /* 0x000000041d227c11 */ /* 0x000fe2000f8010ff */
[----:B------:R0:W3:Y:S01]  /*11b0*/  LDG.E.CONSTANT R40, desc[UR6][R24.64+0x40] ;  /* 0x0000400618287981 */ /* 0x0000e2000c1e9900 */
[----:B------:R-:W-:Y:S02]  /*11c0*/  IADD3 R27, P1, P2, R38, R51, R26 ;  /* 0x00000033261b7210 */ /* 0x000fe40007a3e01a */
[----:B------:R-:W-:Y:S01]  /*11d0*/  SHF.R.U32.HI R31, RZ, 0x15, R31 ;  /* 0x00000015ff1f7819 */ /* 0x000fe2000001161f */
[----:B------:R1:W4:Y:S01]  /*11e0*/  LDG.E.CONSTANT R36, desc[UR6][R36.64+0x40] ;  /* 0x0000400624247981 */ /* 0x000322000c1e9900 */
[----:B------:R-:W-:-:S02]  /*11f0*/  LOP3.LUT R32, R32, 0xffff, RZ, 0xc0, !PT ;  /* 0x0000ffff20207812 */ /* 0x000fc400078ec0ff */
[----:B------:R-:W-:Y:S01]  /*1200*/  LEA.HI.X R35, R29, UR5, R30, 0x2, P0 ;  /* 0x000000051d237c11 */ /* 0x000fe200080f141e */
[--C-:B------:R-:W-:Y:S01]  /*1210*/  IMAD.WIDE.U32 R42, R31, 0x38400, R24.reuse ;  /* 0x000384001f2a7825 */ /* 0x100fe200078e0018 */
[----:B------:R-:W-:Y:S02]  /*1220*/  IADD3.X R30, PT, PT, RZ, RZ, RZ, P1, P2 ;  /* 0x000000ffff1e7210 */ /* 0x000fe40000fe44ff */
[----:B------:R-:W-:Y:S01]  /*1230*/  LEA R26, P0, R27, UR4, 0x2 ;  /* 0x000000041b1a7c11 */ /* 0x000fe2000f8010ff */
[----:B------:R-:W-:Y:S01]  /*1240*/  IMAD R32, R32, 0x8889, RZ ;  /* 0x0000888920207824 */ /* 0x000fe200078e02ff */
[----:B------:R-:W5:Y:S01]  /*1250*/  LDG.E.CONSTANT R29, desc[UR6][R42.64+0x40] ;  /* 0x000040062a1d7981 */ /* 0x000f62000c1e9900 */
[----:B0-----:R-:W-:Y:S01]  /*1260*/  IMAD.WIDE.U32 R24, R79, 0x38400, R24 ;  /* 0x000384004f187825 */ /* 0x001fe200078e0018 */
[----:B------:R-:W-:-:S03]  /*1270*/  LEA.HI.X R27, R27, UR5, R30, 0x2, P0 ;  /* 0x000000051b1b7c11 */ /* 0x000fc600080f141e */
[----:B------:R-:W-:Y:S01]  /*1280*/  VIADD R30, R28, 0x4d8 ;  /* 0x000004d81c1e7836 */ /* 0x000fe20000000000 */
[----:B------:R-:W-:Y:S01]  /*1290*/  SHF.R.U32.HI R33, RZ, 0x19, R32 ;  /* 0x00000019ff217819 */ /* 0x000fe20000011620 */
[----:B------:R0:W3:Y:S03]  /*12a0*/  LDG.E.CONSTANT R41, desc[UR6][R24.64+0x40] ;  /* 0x0000400618297981 */ /* 0x0000e6000c1e9900 */
[----:B------:R-:W-:Y:S01]  /*12b0*/  LOP3.LUT R30, R30, 0xffff, RZ, 0xc0, !PT ;  /* 0x0000ffff1e1e7812 */ /* 0x000fe200078ec0ff */
[--C-:B------:R-:W-:Y:S01]  /*12c0*/  IMAD.WIDE.U32 R32, R33, 0x38400, R34.reuse ;  /* 0x0003840021207825 */ /* 0x100fe200078e0022 */
[----:B-1----:R-:W-:Y:S01]  /*12d0*/  IADD3 R37, PT, PT, R28, 0x3e8, RZ ;  /* 0x000003e81c257810 */ /* 0x002fe20007ffe0ff */
[----:B------:R-:W3:Y:S02]  /*12e0*/  LDG.E.CONSTANT R55, desc[UR6][R26.64+0x60] ;  /* 0x000060061a377981 */ /* 0x000ee4000c1e9900 */
[----:B0-----:R-:W-:-:S02]  /*12f0*/  IMAD.WIDE.U32 R24, R82, 0x38400, R34 ;  /* 0x0003840052187825 */ /* 0x001fc400078e0022 */
[----:B------:R-:W4:Y:S04]  /*1300*/  LDG.E.CONSTANT R32, desc[UR6][R32.64+0x20] ;  /* 0x0000200620207981 */ /* 0x000f28000c1e9900 */
[----:B------:R0:W3:Y:S01]  /*1310*/  LDG.E.CONSTANT R53, desc[UR6][R24.64+0x20] ;  /* 0x0000200618357981 */ /* 0x0000e2000c1e9900 */
[----:B------:R-:W-:Y:S02]  /*1320*/  IMAD R39, R30, 0x8889, RZ ;  /* 0x000088891e277824 */ /* 0x000fe400078e02ff */
[----:B------:R-:W-:Y:S02]  /*1330*/  IMAD.WIDE.U32 R30, R102, 0x38400, R34 ;  /* 0x00038400661e7825 */ /* 0x000fe400078e0022 */
[----:B------:R-:W4:Y:S01]  /*1340*/  LDG.E.CONSTANT R35, desc[UR6][R34.64+0x20] ;  /* 0x0000200622237981 */ /* 0x000f22000c1e9900 */
[----:B------:R-:W-:-:S03]  /*1350*/  SHF.R.U32.HI R39, RZ, 0x19, R39 ;  /* 0x00000019ff277819 */ /* 0x000fc60000011627 */
[----:B------:R1:W4:Y:S01]  /*1360*/  LDG.E.CONSTANT R43, desc[UR6][R30.64+0x20] ;  /* 0x000020061e2b7981 */ /* 0x000322000c1e9900 */
[----:B0-----:R-:W-:-:S05]  /*1370*/  IMAD.WIDE.U32 R24, R63, 0x38400, R26 ;  /* 0x000384003f187825 */ /* 0x001fca00078e001a */
[----:B------:R0:W4:Y:S01]  /*1380*/  LDG.E.CONSTANT R121, desc[UR6][R24.64+0x60] ;  /* 0x0000600618797981 */ /* 0x000122000c1e9900 */
[----:B-1----:R-:W-:-:S05]  /*1390*/  IMAD.WIDE.U32 R30, R39, 0x38400, R26 ;  /* 0x00038400271e7825 */ /* 0x002fca00078e001a */
[----:B------:R1:W4:Y:S01]  /*13a0*/  LDG.E.CONSTANT R49, desc[UR6][R30.64+0x60] ;  /* 0x000060061e317981 */ /* 0x000322000c1e9900 */
[----:B------:R-:W-:Y:S01]  /*13b0*/  LOP3.LUT R37, R37, 0xffff, RZ, 0xc0, !PT ;  /* 0x0000ffff25257812 */ /* 0x000fe200078ec0ff */
[----:B------:R-:W-:Y:S01]  /*13c0*/  VIADD R101, R100, 0x28 ;  /* 0x0000002864657836 */ /* 0x000fe20000000000 */
[----:B------:R-:W-:Y:S01]  /*13d0*/  IADD3 R33, PT, PT, R119, 0xa0, RZ ;  /* 0x000000a077217810 */ /* 0x000fe20007ffe0ff */
[----:B------:R-:W1:Y:S02]  /*13e0*/  S2R R34, SR_CgaCtaId ;  /* 0x0000000000227919 */ /* 0x000e640000008800 */
[----:B------:R-:W-:Y:S01]  /*13f0*/  IMAD R37, R37, 0x889, RZ ;  /* 0x0000088925257824 */ /* 0x000fe200078e02ff */
[----:B------:R-:W-:Y:S02]  /*1400*/  LOP3.LUT R101, R122, 0x3f, R101, 0xf8, !PT ;  /* 0x0000003f7a657812 */ /* 0x000fe400078ef865 */
[----:B------:R-:W-:Y:S02]  /*1410*/  LOP3.LUT R33, R33, 0x1f00, RZ, 0xc0, !PT ;  /* 0x00001f0021217812 */ /* 0x000fe400078ec0ff */
[----:B0-----:R-:W-:-:S02]  /*1420*/  SHF.R.U32.HI R24, RZ, 0x15, R37 ;  /* 0x00000015ff187819 */ /* 0x001fc40000011625 */
[----:B------:R-:W-:-:S05]  /*1430*/  IADD3 R45, PT, PT, R38, R101, R33 ;  /* 0x00000065262d7210 */ /* 0x000fca0007ffe021 */
[--C-:B------:R-:W-:Y:S02]  /*1440*/  IMAD R25, R24, 0xe100, R45.reuse ;  /* 0x0000e10018197824 */ /* 0x100fe400078e022d */
[----:B------:R-:W-:Y:S02]  /*1450*/  IMAD R39, R106, 0xe100, R45 ;  /* 0x0000e1006a277824 */ /* 0x000fe400078e022d */
[----:B--2---:R-:W-:-:S04]  /*1460*/  IMAD.WIDE.U32 R24, R25, 0x4, R46 ;  /* 0x0000000419187825 */ /* 0x004fc800078e002e */
[----:B-1----:R-:W-:Y:S01]  /*1470*/  IMAD.WIDE.U32 R30, R45, 0x4, R46 ;  /* 0x000000042d1e7825 */ /* 0x002fe200078e002e */
[----:B------:R0:W2:Y:S03]  /*1480*/  LDG.E.CONSTANT R37, desc[UR6][R24.64] ;  /* 0x0000000618257981 */ /* 0x0000a6000c1e9900 */
[----:B------:R-:W-:Y:S01]  /*1490*/  IMAD.WIDE.U32 R26, R84, 0x38400, R26 ;  /* 0x00038400541a7825 */ /* 0x000fe200078e001a */
[----:B------:R1:W2:Y:S01]  /*14a0*/  LDG.E.CONSTANT R33, desc[UR6][R30.64] ;  /* 0x000000061e217981 */ /* 0x0002a2000c1e9900 */
[----:B------:R-:W-:-:S04]  /*14b0*/  LOP3.LUT R123, R100, 0x3f, RZ, 0xc0, !PT ;  /* 0x0000003f647b7812 */ /* 0x000fc800078ec0ff */
[----:B------:R-:W2:Y:S01]  /*14c0*/  LDG.E.CONSTANT R27, desc[UR6][R26.64+0x60] ;  /* 0x000060061a1b7981 */ /* 0x000ea2000c1e9900 */
[----:B0-----:R-:W-:Y:S01]  /*14d0*/  IMAD.WIDE.U32 R24, R39, 0x4, R46 ;  /* 0x0000000427187825 */ /* 0x001fe200078e002e */
[----:B-1----:R-:W-:-:S03]  /*14e0*/  IADD3 R30, PT, PT, R28, 0x438, RZ ;  /* 0x000004381c1e7810 */ /* 0x002fc60007ffe0ff */
[----:B------:R-:W-:Y:S01]  /*14f0*/  VIADD R39, R100, 0x38 ;  /* 0x0000003864277836 */ /* 0x000fe20000000000 */
[----:B------:R-:W-:Y:S01]  /*1500*/  MOV R117, 0x400 ;  /* 0x0000040000757802 */ /* 0x000fe20000000f00 */
[----:B------:R0:W2:Y:S01]  /*1510*/  LDG.E.CONSTANT R26, desc[UR6][R24.64] ;  /* 0x00000006181a7981 */ /* 0x0000a2000c1e9900 */
[----:B------:R-:W-:Y:S02]  /*1520*/  LOP3.LUT R30, R30, 0xffff, RZ, 0xc0, !PT ;  /* 0x0000ffff1e1e7812 */ /* 0x000fe400078ec0ff */
[C---:B------:R-:W-:Y:S02]  /*1530*/  LOP3.LUT R54, R122.reuse, 0x3f, R39, 0xf8, !PT ;  /* 0x0000003f7a367812 */ /* 0x040fe400078ef827 */
[----:B------:R-:W-:Y:S01]  /*1540*/  LOP3.LUT R39, R122, 0x20, R123, 0xf6, !PT ;  /* 0x000000207a277812 */ /* 0x000fe200078ef67b */
[----:B0-----:R-:W-:Y:S01]  /*1550*/  VIADD R24, R119, 0x1e0 ;  /* 0x000001e077187836 */ /* 0x001fe20000000000 */
[----:B------:R-:W-:-:S04]  /*1560*/  LEA R117, R34, R117, 0x18 ;  /* 0x0000007522757211 */ /* 0x000fc800078ec0ff */
[----:B------:R-:W-:Y:S01]  /*1570*/  LOP3.LUT R123, R24, 0x1f00, RZ, 0xc0, !PT ;  /* 0x00001f00187b7812 */ /* 0x000fe200078ec0ff */
[----:B------:R-:W-:Y:S02]  /*1580*/  IMAD R24, R30, 0x889, RZ ;  /* 0x000008891e187824 */ /* 0x000fe400078e02ff */
[----:B------:R-:W-:Y:S01]  /*1590*/  IMAD R118, R100, 0x4, R117 ;  /* 0x0000000464767824 */ /* 0x000fe200078e0275 */
[----:B------:R-:W-:Y:S01]  /*15a0*/  BAR.SYNC.DEFER_BLOCKING 0x0 ;  /* 0x0000000000007b1d */ /* 0x000fe20000010000 */
[----:B------:R-:W-:Y:S02]  /*15b0*/  IADD3 R123, PT, PT, R38, R54, R123 ;  /* 0x00000036267b7210 */ /* 0x000fe40007ffe07b */
[----:B------:R-:W-:Y:S01]  /*15c0*/  SHF.R.U32.HI R34, RZ, 0x15, R24 ;  /* 0x00000015ff227819 */ /* 0x000fe20000011618 */
[----:B------:R-:W-:Y:S02]  /*15d0*/  IMAD R25, R78, 0xe100, R45 ;  /* 0x0000e1004e197824 */ /* 0x000fe400078e022d */
[----:B------:R-:W-:Y:S01]  /*15e0*/  IMAD.WIDE.U32 R30, R123, 0x4, R46 ;  /* 0x000000047b1e7825 */ /* 0x000fe200078e002e */
[----:B------:R-:W-:-:S03]  /*15f0*/  IADD3 R125, PT, PT, R100, 0x30, RZ ;  /* 0x00000030647d7810 */ /* 0x000fc60007ffe0ff */
[----:B------:R-:W-:Y:S01]  /*1600*/  IMAD.WIDE.U32 R24, R25, 0x4, R46 ;  /* 0x0000000419187825 */ /* 0x000fe200078e002e */
[----:B------:R0:W2:Y:S01]  /*1610*/  LDG.E.CONSTANT R50, desc[UR6][R30.64] ;  /* 0x000000061e327981 */ /* 0x0000a2000c1e9900 */
[----:B------:R-:W-:-:S03]  /*1620*/  LOP3.LUT R122, R122, 0x3f, R125, 0xf8, !PT ;  /* 0x0000003f7a7a7812 */ /* 0x000fc600078ef87d */
[----:B------:R1:W2:Y:S04]  /*1630*/  LDG.E.CONSTANT R45, desc[UR6][R24.64] ;  /* 0x00000006182d7981 */ /* 0x0002a8000c1e9900 */
[----:B-----5:R5:W-:Y:S02]  /*1640*/  STS [R118+0x1040], R29 ;  /* 0x0010401d76007388 */ /* 0x020be40000000800 */
[----:B-----5:R-:W-:Y:S01]  /*1650*/  IMAD R29, R34, 0xe100, R123 ;  /* 0x0000e100221d7824 */ /* 0x020fe200078e027b */
[----:B------:R-:W-:-:S04]  /*1660*/  IADD3 R34, PT, PT, R28, 0x460, RZ ;  /* 0x000004601c227810 */ /* 0x000fc80007ffe0ff */
[----:B------:R-:W-:Y:S01]  /*1670*/  LOP3.LUT R34, R34, 0xffff, RZ, 0xc0, !PT ;  /* 0x0000ffff22227812 */ /* 0x000fe200078ec0ff */
[----:B---3--:R3:W-:Y:S04]  /*1680*/  STS [R118+0x3020], R53 ;  /* 0x0030203576007388 */ /* 0x0087e80000000800 */
[----:B----4-:R4:W-:Y:S01]  /*1690*/  STS [R118+0x1220], R32 ;  /* 0x0012202076007388 */ /* 0x0109e20000000800 */
[----:B---3--:R-:W-:-:S03]  /*16a0*/  IMAD.WIDE.U32 R52, R29, 0x4, R46 ;  /* 0x000000041d347825 */ /* 0x008fc600078e002e */
[----:B------:R3:W-:Y:S01]  /*16b0*/  STS [R118+0x320], R35 ;  /* 0x0003202376007388 */ /* 0x0007e20000000800 */
[C---:B------:R-:W-:Y:S01]  /*16c0*/  VIADD R29, R119.reuse, 0x280 ;  /* 0x00000280771d7836 */ /* 0x040fe20000000000 */
[----:B----4-:R-:W-:Y:S01]  /*16d0*/  IADD3 R32, PT, PT, R119, 0x3c0, RZ ;  /* 0x000003c077207810 */ /* 0x010fe20007ffe0ff */
[----:B0-----:R-:W-:Y:S01]  /*16e0*/  IMAD R30, R34, 0x8889, RZ ;  /* 0x00008889221e7824 */ /* 0x001fe200078e02ff */
[----:B------:R-:W4:Y:S02]  /*16f0*/  LDG.E.CONSTANT R52, desc[UR6][R52.64] ;  /* 0x0000000634347981 */ /* 0x000f24000c1e9900 */
[----:B------:R-:W-:Y:S01]  /*1700*/  LOP3.LUT R29, R29, 0x1f00, RZ, 0xc0, !PT ;  /* 0x00001f001d1d7812 */ /* 0x000fe200078ec0ff */
[----:B---3--:R-:W-:Y:S01]  /*1710*/  IMAD R35, R104, 0xe100, R123 ;  /* 0x0000e10068237824 */ /* 0x008fe200078e027b */
[----:B------:R-:W-:-:S03]  /*1720*/  LOP3.LUT R31, R32, 0x1f00, RZ, 0xc0, !PT ;  /* 0x00001f00201f7812 */ /* 0x000fc600078ec0ff */
[----:B-1----:R-:W-:Y:S01]  /*1730*/  IMAD.WIDE.U32 R24, R35, 0x4, R46 ;  /* 0x0000000423187825 */ /* 0x002fe200078e002e */
[C---:B------:R-:W-:Y:S01]  /*1740*/  IADD3 R34, PT, PT, R38.reuse, R39, R29 ;  /* 0x0000002726227210 */ /* 0x040fe20007ffe01d */
[----:B------:R0:W-:Y:S01]  /*1750*/  STS [R118+0x2120], R43 ;  /* 0x0021202b76007388 */ /* 0x0001e20000000800 */
[----:B------:R-:W-:Y:S01]  /*1760*/  IADD3 R32, PT, PT, R38, R122, R31 ;  /* 0x0000007a26207210 */ /* 0x000fe20007ffe01f */
[----:B------:R-:W-:Y:S01]  /*1770*/  VIADD R29, R28, 0x4b0 ;  /* 0x000004b01c1d7836 */ /* 0x000fe20000000000 */
[----:B------:R-:W-:Y:S01]  /*1780*/  SHF.R.U32.HI R35, RZ, 0x19, R30 ;  /* 0x00000019ff237819 */ /* 0x000fe2000001161e */
[----:B------:R1:W3:Y:S01]  /*1790*/  LDG.E.CONSTANT R53, desc[UR6][R24.64] ;  /* 0x0000000618357981 */ /* 0x0002e2000c1e9900 */
[----:B------:R-:W-:Y:S02]  /*17a0*/  IMAD R123, R80, 0xe100, R123 ;  /* 0x0000e100507b7824 */ /* 0x000fe400078e027b */
[--C-:B------:R-:W-:Y:S01]  /*17b0*/  IMAD.WIDE.U32 R30, R32, 0x4, R46.reuse ;  /* 0x00000004201e7825 */ /* 0x100fe200078e002e */
[----:B------:R5:W-:Y:S03]  /*17c0*/  STS [R118+0x1f40], R36 ;  /* 0x001f402476007388 */ /* 0x000be60000000800 */
[----:B0-----:R-:W-:-:S04]  /*17d0*/  IMAD.WIDE.U32 R42, R34, 0x4, R46 ;  /* 0x00000004222a7825 */ /* 0x001fc800078e002e */
[----:B-1----:R-:W-:Y:S02]  /*17e0*/  IMAD.WIDE.U32 R24, R123, 0x4, R46 ;  /* 0x000000047b187825 */ /* 0x002fe400078e002e */
[----:B------:R-:W3:Y:S01]  /*17f0*/  LDG.E.CONSTANT R42, desc[UR6][R42.64] ;  /* 0x000000062a2a7981 */ /* 0x000ee2000c1e9900 */
[----:B-----5:R-:W-:Y:S01]  /*1800*/  LOP3.LUT R36, R29, 0xffff, RZ, 0xc0, !PT ;  /* 0x0000ffff1d247812 */ /* 0x020fe200078ec0ff */
[----:B------:R-:W-:Y:S02]  /*1810*/  IMAD R35, R35, 0xe100, R34 ;  /* 0x0000e10023237824 */ /* 0x000fe400078e0222 */
[----:B------:R0:W5:Y:S02]  /*1820*/  LDG.E.CONSTANT R29, desc[UR6][R30.64] ;  /* 0x000000061e1d7981 */ /* 0x000164000c1e9900 */
[----:B------:R-:W-:Y:S02]  /*1830*/  IMAD R36, R36, 0x8889, RZ ;  /* 0x0000888924247824 */ /* 0x000fe400078e02ff */
[----:B------:R1:W-:Y:S04]  /*1840*/  STS [R118+0x1360], R49 ;  /* 0x0013603176007388 */ /* 0x0003e80000000800 */
[----:B------:R1:W5:Y:S01]  /*1850*/  LDG.E.CONSTANT R43, desc[UR6][R24.64] ;  /* 0x00000006182b7981 */ /* 0x000362000c1e9900 */
[----:B0-----:R-:W-:-:S03]  /*1860*/  VIADD R30, R28, 0x528 ;  /* 0x000005281c1e7836 */ /* 0x001fc60000000000 */
[----:B------:R0:W-:Y:S01]  /*1870*/  STS [R118+0x2e40], R41 ;  /* 0x002e402976007388 */ /* 0x0001e20000000800 */
[----:B-1----:R-:W-:Y:S02]  /*1880*/  IMAD R49, R103, 0xe100, R34 ;  /* 0x0000e10067317824 */ /* 0x002fe400078e0222 */
[----:B------:R-:W-:Y:S01]  /*1890*/  IMAD.WIDE.U32 R24, R35, 0x4, R46 ;  /* 0x0000000423187825 */ /* 0x000fe200078e002e */
[----:B------:R-:W-:Y:S01]  /*18a0*/  IADD3 R35, PT, PT, R119, 0x5a0, RZ ;  /* 0x000005a077237810 */ /* 0x000fe20007ffe0ff */
[----:B------:R1:W-:Y:S02]  /*18b0*/  STS [R118+0x2260], R121 ;  /* 0x0022607976007388 */ /* 0x0003e40000000800 */
[----:B0-----:R-:W-:Y:S01]  /*18c0*/  IMAD R41, R81, 0xe100, R34 ;  /* 0x0000e10051297824 */ /* 0x001fe200078e0222 */
[----:B------:R-:W-:Y:S01]  /*18d0*/  LOP3.LUT R35, R35, 0x1f00, RZ, 0xc0, !PT ;  /* 0x00001f0023237812 */ /* 0x000fe200078ec0ff */
[----:B------:R-:W-:Y:S01]  /*18e0*/  IMAD.WIDE.U32 R48, R49, 0x4, R46 ;  /* 0x0000000431307825 */ /* 0x000fe200078e002e */
[----:B------:R0:W5:Y:S01]  /*18f0*/  LDG.E.CONSTANT R44, desc[UR6][R24.64] ;  /* 0x00000006182c7981 */ /* 0x000162000c1e9900 */
[----:B-1----:R-:W-:-:S04]  /*1900*/  SHF.R.U32.HI R121, RZ, 0x19, R36 ;  /* 0x00000019ff797819 */ /* 0x002fc80000011624 */
[----:B------:R-:W5:Y:S01]  /*1910*/  LDG.E.CONSTANT R48, desc[UR6][R48.64] ;  /* 0x0000000630307981 */ /* 0x000f62000c1e9900 */
[----:B------:R-:W-:Y:S02]  /*1920*/  LOP3.LUT R36, R30, 0xffff, RZ, 0xc0, !PT ;  /* 0x0000ffff1e247812 */ /* 0x000fe400078ec0ff */
[----:B------:R-:W-:Y:S01]  /*1930*/  IADD3 R31, PT, PT, R38, R101, R35 ;  /* 0x00000065261f7210 */ /* 0x000fe20007ffe023 */
[----:B0-----:R-:W-:-:S04]  /*1940*/  IMAD.WIDE.U32 R24, R41, 0x4, R46 ;  /* 0x0000000429187825 */ /* 0x001fc800078e002e */
[----:B------:R-:W-:Y:S02]  /*1950*/  IMAD R36, R36, 0x8889, RZ ;  /* 0x0000888924247824 */ /* 0x000fe400078e02ff */
[--C-:B------:R-:W-:Y:S01]  /*1960*/  IMAD R35, R121, 0xe100, R32.reuse ;  /* 0x0000e10079237824 */ /* 0x100fe200078e0220 */
[----:B------:R0:W5:Y:S01]  /*1970*/  LDG.E.CONSTANT R49, desc[UR6][R24.64] ;  /* 0x0000000618317981 */ /* 0x000162000c1e9900 */
[--C-:B------:R-:W-:Y:S02]  /*1980*/  IMAD R41, R62, 0xe100, R32.reuse ;  /* 0x0000e1003e297824 */ /* 0x100fe400078e0220 */
[----:B------:R-:W-:Y:S01]  /*1990*/  IMAD R121, R83, 0xe100, R32 ;  /* 0x0000e10053797824 */ /* 0x000fe200078e0220 */
[----:B------:R-:W-:Y:S01]  /*19a0*/  SHF.R.U32.HI R32, RZ, 0x19, R36 ;  /* 0x00000019ff207819 */ /* 0x000fe20000011624 */
[--C-:B------:R-:W-:Y:S01]  /*19b0*/  IMAD.WIDE.U32 R34, R35, 0x4, R46.reuse ;  /* 0x0000000423227825 */ /* 0x100fe200078e002e */
[----:B------:R1:W-:Y:S03]  /*19c0*/  STS [R118+0x140], R40 ;  /* 0x0001402876007388 */ /* 0x0003e60000000800 */
[----:B0-----:R-:W-:-:S02]  /*19d0*/  IMAD.WIDE.U32 R24, R31, 0x4, R46 ;  /* 0x000000041f187825 */ /* 0x001fc400078e002e */
[----:B------:R-:W5:Y:S04]  /*19e0*/  LDG.E.CONSTANT R34, desc[UR6][R34.64] ;  /* 0x0000000622227981 */ /* 0x000f68000c1e9900 */
[----:B------:R0:W5:Y:S01]  /*19f0*/  LDG.E.CONSTANT R30, desc[UR6][R24.64] ;  /* 0x00000006181e7981 */ /* 0x000162000c1e9900 */
[----:B-1----:R-:W-:-:S04]  /*1a00*/  IMAD.WIDE.U32 R40, R41, 0x4, R46 ;  /* 0x0000000429287825 */ /* 0x002fc800078e002e */
[----:B------:R-:W-:Y:S01]  /*1a10*/  IMAD R123, R64, 0xe100, R31 ;  /* 0x0000e100407b7824 */ /* 0x000fe200078e021f */
[----:B------:R1:W5:Y:S01]  /*1a20*/  LDG.E.CONSTANT R35, desc[UR6][R40.64] ;  /* 0x0000000628237981 */ /* 0x000362000c1e9900 */
[----:B0-----:R-:W-:-:S04]  /*1a30*/  IMAD.WIDE.U32 R24, R121, 0x4, R46 ;  /* 0x0000000479187825 */ /* 0x001fc800078e002e */
[----:B------:R-:W-:Y:S01]  /*1a40*/  IMAD R121, R32, 0xe100, R31 ;  /* 0x0000e10020797824 */ /* 0x000fe200078e021f */
[----:B------:R0:W5:Y:S03]  /*1a50*/  LDG.E.CONSTANT R36, desc[UR6][R24.64] ;  /* 0x0000000618247981 */ /* 0x000166000c1e9900 */
[----:B-1----:R-:W-:-:S04]  /*1a60*/  IMAD.WIDE.U32 R40, R121, 0x4, R46 ;  /* 0x0000000479287825 */ /* 0x002fc800078e002e */
[----:B------:R-:W-:Y:S02]  /*1a70*/  IMAD R121, R85, 0xe100, R31 ;  /* 0x0000e10055797824 */ /* 0x000fe400078e021f */
[----:B------:R-:W-:Y:S01]  /*1a80*/  VIADD R31, R119, 0x640 ;  /* 0x00000640771f7836 */ /* 0x000fe20000000000 */
[----:B------:R-:W-:Y:S01]  /*1a90*/  IADD3 R32, PT, PT, R28, 0x550, RZ ;  /* 0x000005501c207810 */ /* 0x000fe20007ffe0ff */
[----:B0-----:R-:W-:Y:S01]  /*1aa0*/  IMAD.WIDE.U32 R24, R123, 0x4, R46 ;  /* 0x000000047b187825 */ /* 0x001fe200078e002e */
[----:B------:R-:W5:Y:S02]  /*1ab0*/  LDG.E.CONSTANT R40, desc[UR6][R40.64] ;  /* 0x0000000628287981 */ /* 0x000f64000c1e9900 */
[----:B------:R-:W-:Y:S02]  /*1ac0*/  LOP3.LUT R31, R31, 0x1f00, RZ, 0xc0, !PT ;  /* 0x00001f001f1f7812 */ /* 0x000fe400078ec0ff */
[----:B------:R-:W-:Y:S02]  /*1ad0*/  LOP3.LUT R120, R32, 0xffff, RZ, 0xc0, !PT ;  /* 0x0000ffff20787812 */ /* 0x000fe400078ec0ff */
[----:B------:R-:W-:Y:S01]  /*1ae0*/  IADD3 R32, P0, P1, R38, R51, R31 ;  /* 0x0000003326207210 */ /* 0x000fe2000791e01f */
[----:B------:R0:W5:Y:S02]  /*1af0*/  LDG.E.CONSTANT R41, desc[UR6][R24.64] ;  /* 0x0000000618297981 */ /* 0x000164000c1e9900 */
[----:B------:R-:W-:-:S02]  /*1b00*/  IMAD R120, R120, 0x8889, RZ ;  /* 0x0000888978787824 */ /* 0x000fc400078e02ff */
[----:B0-----:R-:W-:Y:S01]  /*1b10*/  IMAD.WIDE.U32 R24, R121, 0x4, R46 ;  /* 0x0000000479187825 */ /* 0x001fe200078e002e */
[----:B------:R-:W-:-:S04]  /*1b20*/  IADD3.X R121, PT, PT, RZ, RZ, RZ, P0, P1 ;  /* 0x000000ffff797210 */ /* 0x000fc800007e24ff */
[----:B------:R0:W5:Y:S02]  /*1b30*/  LDG.E.CONSTANT R31, desc[UR6][R24.64] ;  /* 0x00000006181f7981 */ /* 0x000164000c1e9900 */
[----:B0-----:R-:W-:-:S04]  /*1b40*/  LEA R24, P0, R32, UR4, 0x2 ;  /* 0x0000000420187c11 */ /* 0x001fc8000f8010ff */
[----:B------:R-:W-:Y:S02]  /*1b50*/  LEA.HI.X R25, R32, UR5, R121, 0x2, P0 ;  /* 0x0000000520197c11 */ /* 0x000fe400080f1479 */
[----:B------:R-:W-:-:S05]  /*1b60*/  SHF.R.U32.HI R121, RZ, 0x19, R120 ;  /* 0x00000019ff797819 */ /* 0x000fca0000011678 */
[----:B------:R-:W-:-:S05]  /*1b70*/  IMAD.WIDE.U32 R120, R121, 0x38400, R24 ;  /* 0x0003840079787825 */ /* 0x000fca00078e0018 */
[----:B------:R0:W5:Y:S01]  /*1b80*/  LDG.E.CONSTANT R32, desc[UR6][R120.64+0x40] ;  /* 0x0000400678207981 */ /* 0x000162000c1e9900 */
[----:B------:R-:W-:Y:S01]  /*1b90*/  IADD3 R123, PT, PT, R119, 0x820, RZ ;  /* 0x00000820777b7810 */ /* 0x000fe20007ffe0ff */
[----:B------:R-:W-:-:S03]  /*1ba0*/  VIADD R124, R28, 0x5c8 ;  /* 0x000005c81c7c7836 */ /* 0x000fc60000000000 */
[----:B------:R-:W-:Y:S01]  /*1bb0*/  LOP3.LUT R123, R123, 0x1f00, RZ, 0xc0, !PT ;  /* 0x00001f007b7b7812 */ /* 0x000fe200078ec0ff */
[----:B0-----:R-:W-:Y:S01]  /*1bc0*/  IMAD.WIDE.U32 R120, R65, 0x38400, R24 ;  /* 0x0003840041787825 */ /* 0x001fe200078e0018 */
[----:B------:R-:W-:Y:S02]  /*1bd0*/  LOP3.LUT R124, R124, 0xffff, RZ, 0xc0, !PT ;  /* 0x0000ffff7c7c7812 */ /* 0x000fe400078ec0ff */
[----:B------:R-:W-:-:S03]  /*1be0*/  IADD3 R123, P0, P1, R38, R51, R123 ;  /* 0x00000033267b7210 */ /* 0x000fc6000791e07b */
[----:B------:R-:W5:Y:S01]  /*1bf0*/  LDG.E.CONSTANT R121, desc[UR6][R120.64+0x40] ;  /* 0x0000400678797981 */ /* 0x000f62000c1e9900 */
[----:B------:R-:W-:Y:S01]  /*1c00*/  IMAD R125, R124, 0x8889, RZ ;  /* 0x000088897c7d7824 */ /* 0x000fe200078e02ff */
[----:B------:R-:W-:Y:S02]  /*1c10*/  IADD3.X R124, PT, PT, RZ, RZ, RZ, P0, P1 ;  /* 0x000000ffff7c7210 */ /* 0x000fe400007e24ff */
[----:B------:R0:W-:Y:S04]  /*1c20*/  STS [R118+0x460], R55 ;  /* 0x0004603776007388 */ /* 0x0001e80000000800 */
[----:B------:R1:W5:Y:S02]  /*1c30*/  LDG.E.CONSTANT R120, desc[UR6][R24.64+0x40] ;  /* 0x0000400618787981 */ /* 0x000364000c1e9900 */
[----:B-1----:R-:W-:-:S02]  /*1c40*/  IMAD.WIDE.U32 R24, R86, 0x38400, R24 ;  /* 0x0003840056187825 */ /* 0x002fc400078e0018 */
[----:B--2---:R1:W-:Y:S04]  /*1c50*/  STS [R118+0x3160], R27 ;  /* 0x0031601b76007388 */ /* 0x0043e80000000800 */
[----:B0-----:R0:W2:Y:S01]  /*1c60*/  LDG.E.CONSTANT R55, desc[UR6][R24.64+0x40] ;  /* 0x0000400618377981 */ /* 0x0010a2000c1e9900 */
[----:B-1----:R-:W-:Y:S02]  /*1c70*/  SHF.R.U32.HI R27, RZ, 0x19, R125 ;  /* 0x00000019ff1b7819 */ /* 0x002fe4000001167d */
[----:B0-----:R-:W-:-:S04]  /*1c80*/  LEA R24, P0, R123, UR4, 0x2 ;  /* 0x000000047b187c11 */ /* 0x001fc8000f8010ff */
[----:B------:R-:W-:Y:S01]  /*1c90*/  LEA.HI.X R25, R123, UR5, R124, 0x2, P0 ;  /* 0x000000057b197c11 */ /* 0x000fe200080f147c */
[----:B------:R0:W-:Y:S01]  /*1ca0*/  STS [R118+0x1ea0], R26 ;  /* 0x001ea01a76007388 */ /* 0x0001e20000000800 */
[----:B------:R-:W-:Y:S01]  /*1cb0*/  IADD3 R123, PT, PT, R119, 0xaa0, RZ ;  /* 0x00000aa0777b7810 */ /* 0x000fe20007ffe0ff */
[----:B0-----:R-:W-:-:S03]  /*1cc0*/  IMAD.WIDE.U32 R26, R27, 0x38400, R24 ;  /* 0x000384001b1a7825 */ /* 0x001fc600078e0018 */
[----:B------:R-:W-:Y:S01]  /*1cd0*/  LOP3.LUT R123, R123, 0x1f00, RZ, 0xc0, !PT ;  /* 0x00001f007b7b7812 */ /* 0x000fe200078ec0ff */
[--C-:B------:R-:W-:Y:S02]  /*1ce0*/  IMAD.WIDE.U32 R124, R68, 0x38400, R24.reuse ;  /* 0x00038400447c7825 */ /* 0x100fe400078e0018 */
[----:B------:R-:W2:Y:S04]  /*1cf0*/  LDG.E.CONSTANT R26, desc[UR6][R26.64+0x20] ;  /* 0x000020061a1a7981 */ /* 0x000ea8000c1e9900 */
[----:B------:R-:W-:Y:S04]  /*1d00*/  STS [R118+0xfa0], R37 ;  /* 0x000fa02576007388 */ /* 0x000fe80000000800 */
[----:B------:R0:W2:Y:S04]  /*1d10*/  LDG.E.CONSTANT R27, desc[UR6][R24.64+0x20] ;  /* 0x00002006181b7981 */ /* 0x0000a8000c1e9900 */
[----:B------:R1:W-:Y:S01]  /*1d20*/  STS [R118+0xa0], R33 ;  /* 0x0000a02176007388 */ /* 0x0003e20000000800 */
[----:B0-----:R-:W-:-:S03]  /*1d30*/  IMAD.WIDE.U32 R24, R89, 0x38400, R24 ;  /* 0x0003840059187825 */ /* 0x001fc600078e0018 */
[----:B-1----:R0:W2:Y:S04]  /*1d40*/  LDG.E.CONSTANT R33, desc[UR6][R124.64+0x20] ;  /* 0x000020067c217981 */ /* 0x0020a8000c1e9900 */
[----:B------:R1:W2:Y:S01]  /*1d50*/  LDG.E.CONSTANT R37, desc[UR6][R24.64+0x20] ;  /* 0x0000200618257981 */ /* 0x0002a2000c1e9900 */
[----:B0-----:R-:W-:Y:S01]  /*1d60*/  VIADD R124, R28, 0x578 ;  /* 0x000005781c7c7836 */ /* 0x001fe20000000000 */
[----:B-1----:R-:W-:Y:S01]  /*1d70*/  IADD3 R24, PT, PT, R38, R101, R123 ;  /* 0x0000006526187210 */ /* 0x002fe20007ffe07b */
[----:B------:R-:W-:-:S03]  /*1d80*/  VIADD R101, R119, 0x6e0 ;  /* 0x000006e077657836 */ /* 0x000fc60000000000 */
[----:B------:R-:W-:Y:S02]  /*1d90*/  LOP3.LUT R125, R124, 0xffff, RZ, 0xc0, !PT ;  /* 0x0000ffff7c7d7812 */ /* 0x000fe400078ec0ff */
[----:B------:R-:W-:-:S03]  /*1da0*/  LOP3.LUT R101, R101, 0x1f00, RZ, 0xc0, !PT ;  /* 0x00001f0065657812 */ /* 0x000fc600078ec0ff */
[----:B------:R-:W-:Y:S01]  /*1db0*/  IMAD R125, R125, 0x8889, RZ ;  /* 0x000088897d7d7824 */ /* 0x000fe200078e02ff */
[----:B------:R-:W-:Y:S01]  /*1dc0*/  IADD3 R25, PT, PT, R38, R54, R101 ;  /* 0x0000003626197210 */ /* 0x000fe20007ffe065 */
[----:B------:R0:W-:Y:S01]  /*1dd0*/  STS [R118+0x1e0], R50 ;  /* 0x0001e03276007388 */ /* 0x0001e20000000800 */
[----:B------:R-:W-:-:S04]  /*1de0*/  IADD3 R123, PT, PT, R119, 0xbe0, RZ ;  /* 0x00000be0777b7810 */ /* 0x000fc80007ffe0ff */
[----:B------:R-:W-:Y:S02]  /*1df0*/  LOP3.LUT R123, R123, 0x1f00, RZ, 0xc0, !PT ;  /* 0x00001f007b7b7812 */ /* 0x000fe400078ec0ff */
[----:B0-----:R-:W-:Y:S01]  /*1e00*/  SHF.R.U32.HI R50, RZ, 0x19, R125 ;  /* 0x00000019ff327819 */ /* 0x001fe2000001167d */
[----:B----4-:R-:W-:Y:S04]  /*1e10*/  STS [R118+0x10e0], R52 ;  /* 0x0010e03476007388 */ /* 0x010fe80000000800 */
[----:B------:R0:W-:Y:S04]  /*1e20*/  STS [R118+0x2da0], R45 ;  /* 0x002da02d76007388 */ /* 0x0001e80000000800 */
[----:B---3--:R1:W-:Y:S01]  /*1e30*/  STS [R118+0x1fe0], R53 ;  /* 0x001fe03576007388 */ /* 0x0083e20000000800 */
[----:B0-----:R-:W-:Y:S01]  /*1e40*/  IADD3 R45, PT, PT, R38, R54, R123 ;  /* 0x00000036262d7210 */ /* 0x001fe20007ffe07b */
[----:B-1----:R-:W-:Y:S01]  /*1e50*/  IMAD.WIDE.U32 R52, R25, 0x4, R46 ;  /* 0x0000000419347825 */ /* 0x002fe200078e002e */
[----:B------:R-:W-:-:S04]  /*1e60*/  IADD3 R54, PT, PT, R119, 0x780, RZ ;  /* 0x0000078077367810 */ /* 0x000fc80007ffe0ff */
[----:B------:R0:W3:Y:S01]  /*1e70*/  LDG.E.CONSTANT R101, desc[UR6][R52.64] ;  /* 0x0000000634657981 */ /* 0x0000e2000c1e9900 */
[----:B------:R-:W-:-:S03]  /*1e80*/  VIADD R123, R119, 0xc80 ;  /* 0x00000c80777b7836 */ /* 0x000fc60000000000 */
[----:B------:R-:W-:Y:S01]  /*1e90*/  STS [R118+0x280], R42 ;  /* 0x0002802a76007388 */ /* 0x000fe20000000800 */
[--C-:B------:R-:W-:Y:S02]  /*1ea0*/  IMAD R125, R66, 0xe100, R25.reuse ;  /* 0x0000e100427d7824 */ /* 0x100fe400078e0219 */
[--C-:B0-----:R-:W-:Y:S01]  /*1eb0*/  IMAD R53, R50, 0xe100, R25.reuse ;  /* 0x0000e10032357824 */ /* 0x101fe200078e0219 */
[----:B-----5:R0:W-:Y:S01]  /*1ec0*/  STS [R118+0x2ee0], R43 ;  /* 0x002ee02b76007388 */ /* 0x0201e20000000800 */
[----:B------:R-:W-:Y:S01]  /*1ed0*/  IMAD R25, R87, 0xe100, R25 ;  /* 0x0000e10057197824 */ /* 0x000fe200078e0219 */
[----:B------:R-:W-:Y:S02]  /*1ee0*/  LOP3.LUT R54, R54, 0x1f00, RZ, 0xc0, !PT ;  /* 0x00001f0036367812 */ /* 0x000fe400078ec0ff */
[----:B------:R-:W-:Y:S01]  /*1ef0*/  LOP3.LUT R124, R123, 0x1f00, RZ, 0xc0, !PT ;  /* 0x00001f007b7c7812 */ /* 0x000fe200078ec0ff */
[----:B0-----:R-:W-:Y:S01]  /*1f00*/  IMAD.WIDE.U32 R42, R53, 0x4, R46 ;  /* 0x00000004352a7825 */ /* 0x001fe200078e002e */
[----:B------:R-:W-:-:S04]  /*1f10*/  IADD3 R123, PT, PT, R38, R39, R54 ;  /* 0x00000027267b7210 */ /* 0x000fc80007ffe036 */
[----:B------:R0:W4:Y:S02]  /*1f20*/  LDG.E.CONSTANT R53, desc[UR6][R42.64] ;  /* 0x000000062a357981 */ /* 0x000124000c1e9900 */
[----:B0-----:R-:W-:Y:S01]  /*1f30*/  IMAD.WIDE.U32 R42, R25, 0x4, R46 ;  /* 0x00000004192a7825 */ /* 0x001fe200078e002e */
[----:B------:R-:W-:-:S04]  /*1f40*/  IADD3 R25, PT, PT, R28, 0x5a0, RZ ;  /* 0x000005a01c197810 */ /* 0x000fc80007ffe0ff */
[----:B------:R0:W5:Y:S01]  /*1f50*/  LDG.E.CONSTANT R50, desc[UR6][R42.64] ;  /* 0x000000062a327981 */ /* 0x000162000c1e9900 */
[----:B------:R-:W-:-:S03]  /*1f60*/  LOP3.LUT R25, R25, 0xffff, RZ, 0xc0, !PT ;  /* 0x0000ffff19197812 */ /* 0x000fc600078ec0ff */
[----:B------:R-:W-:Y:S01]  /*1f70*/  STS [R118+0x2080], R48 ;  /* 0x0020803076007388 */ /* 0x000fe20000000800 */
[----:B0-----:R-:W-:-:S03]  /*1f80*/  IMAD.WIDE.U32 R42, R123, 0x4, R46 ;  /* 0x000000047b2a7825 */ /* 0x001fc600078e002e */
[----:B------:R0:W-:Y:S04]  /*1f90*/  STS [R118+0x2f80], R49 ;  /* 0x002f803176007388 */ /* 0x0001e80000000800 */
[----:B------:R-:W5:Y:S01]  /*1fa0*/  LDG.E.CONSTANT R52, desc[UR6][R42.64] ;  /* 0x000000062a347981 */ /* 0x000f62000c1e9900 */
[----:B0-----:R-:W-:-:S05]  /*1fb0*/  IMAD.WIDE.U32 R48, R125, 0x4, R46 ;  /* 0x000000047d307825 */ /* 0x001fca00078e002e */
[----:B------:R0:W5:Y:S01]  /*1fc0*/  LDG.E.CONSTANT R54, desc[UR6][R48.64] ;  /* 0x0000000630367981 */ /* 0x000162000c1e9900 */
[----:B------:R-:W-:-:S03]  /*1fd0*/  IMAD R25, R25, 0x8889, RZ ;  /* 0x0000888919197824 */ /* 0x000fc600078e02ff */
[----:B------:R1:W-:Y:S01]  /*1fe0*/  STS [R118+0x1180], R44 ;  /* 0x0011802c76007388 */ /* 0x0003e20000000800 */
[----:B------:R-:W-:Y:S02]  /*1ff0*/  VIADD R28, R28, 0x5f0 ;  /* 0x000005f01c1c7836 */ /* 0x000fe40000000000 */
[----:B0-----:R-:W-:Y:S01]  /*2000*/  IMAD R49, R67, 0xe100, R123 ;  /* 0x0000e10043317824 */ /* 0x001fe200078e027b */
[----:B------:R-:W-:Y:S01]  /*2010*/  STS [R118+0x12c0], R34 ;  /* 0x0012c02276007388 */ /* 0x000fe20000000800 */
[----:B-1----:R-:W-:-:S03]  /*2020*/  SHF.R.U32.HI R44, RZ, 0x19, R25 ;  /* 0x00000019ff2c7819 */ /* 0x002fc60000011619 */
[----:B------:R0:W-:Y:S02]  /*2030*/  STS [R118+0x21c0], R35 ;  /* 0x0021c02376007388 */ /* 0x0001e40000000800 */
[--C-:B------:R-:W-:Y:S02]  /*2040*/  IMAD R25, R44, 0xe100, R123.reuse ;  /* 0x0000e1002c197824 */ /* 0x100fe400078e027b */
[----:B------:R-:W-:Y:S02]  /*2050*/  IMAD R123, R88, 0xe100, R123 ;  /* 0x0000e100587b7824 */ /* 0x000fe400078e027b */
[--C-:B0-----:R-:W-:Y:S01]  /*2060*/  IMAD.WIDE.U32 R34, R49, 0x4, R46.reuse ;  /* 0x0000000431227825 */ /* 0x101fe200078e002e */
[----:B------:R0:W-:Y:S01]  /*2070*/  STS [R118+0x3c0], R29 ;  /* 0x0003c01d76007388 */ /* 0x0001e20000000800 */
[----:B------:R-:W-:Y:S02]  /*2080*/  LOP3.LUT R28, R28, 0xffff, RZ, 0xc0, !PT ;  /* 0x0000ffff1c1c7812 */ /* 0x000fe400078ec0ff */
[----:B------:R-:W-:Y:S01]  /*2090*/  IMAD.WIDE.U32 R42, R25, 0x4, R46 ;  /* 0x00000004192a7825 */ /* 0x000fe200078e002e */
[----:B------:R-:W-:Y:S01]  /*20a0*/  IADD3 R25, PT, PT, R119, 0x8c0, RZ ;  /* 0x000008c077197810 */ /* 0x000fe20007ffe0ff */
[----:B------:R1:W-:Y:S04]  /*20b0*/  STS [R118+0x30c0], R36 ;  /* 0x0030c02476007388 */ /* 0x0003e80000000800 */
[----:B0-----:R0:W5:Y:S01]  /*20c0*/  LDG.E.CONSTANT R29, desc[UR6][R34.64] ;  /* 0x00000006221d7981 */ /* 0x001162000c1e9900 */
[----:B------:R-:W-:Y:S01]  /*20d0*/  LOP3.LUT R25, R25, 0x1f00, RZ, 0xc0, !PT ;  /* 0x00001f0019197812 */ /* 0x000fe200078ec0ff */
[----:B-1----:R-:W-:-:S02]  /*20e0*/  IMAD R36, R28, 0x8889, RZ ;  /* 0x000088891c247824 */ /* 0x002fc400078e02ff */
[----:B0-----:R-:W-:Y:S01]  /*20f0*/  IMAD.WIDE.U32 R34, R123, 0x4, R46 ;  /* 0x000000047b227825 */ /* 0x001fe200078e002e */
[----:B------:R0:W-:Y:S04]  /*2100*/  STS [R118+0x5a0], R30 ;  /* 0x0005a01e76007388 */ /* 0x0001e80000000800 */
[----:B------:R1:W5:Y:S01]  /*2110*/  LDG.E.CONSTANT R28, desc[UR6][R34.64] ;  /* 0x00000006221c7981 */ /* 0x000362000c1e9900 */
[----:B------:R-:W-:-:S03]  /*2120*/  IADD3 R25, PT, PT, R38, R122, R25 ;  /* 0x0000007a26197210 */ /* 0x000fc60007ffe019 */
[----:B------:R1:W-:Y:S04]  /*2130*/  STS [R118+0x32a0], R31 ;  /* 0x0032a01f76007388 */ /* 0x0003e80000000800 */
[----:B0-----:R0:W5:Y:S01]  /*2140*/  LDG.E.CONSTANT R30, desc[UR6][R42.64] ;  /* 0x000000062a1e7981 */ /* 0x001162000c1e9900 */
[----:B-1----:R-:W-:-:S05]  /*2150*/  IMAD.WIDE.U32 R34, R24, 0x4, R46 ;  /* 0x0000000418227825 */ /* 0x002fca00078e002e */
[----:B------:R1:W5:Y:S01]  /*2160*/  LDG.E.CONSTANT R31, desc[UR6][R34.64] ;  /* 0x00000006221f7981 */ /* 0x000362000c1e9900 */
[----:B0-----:R-:W-:-:S03]  /*2170*/  SHF.R.U32.HI R42, RZ, 0x19, R36 ;  /* 0x00000019ff2a7819 */ /* 0x001fc60000011624 */
[----:B------:R0:W-:Y:S02]  /*2180*/  STS [R118+0x1540], R32 ;  /* 0x0015402076007388 */ /* 0x0001e40000000800 */
[----:B------:R-:W-:Y:S02]  /*2190*/  IMAD R43, R42, 0xe100, R25 ;  /* 0x0000e1002a2b7824 */ /* 0x000fe400078e0219 */
[--C-:B-1----:R-:W-:Y:S01]  /*21a0*/  IMAD.WIDE.U32 R34, R45, 0x4, R46.reuse ;  /* 0x000000042d227825 */ /* 0x102fe200078e002e */
[----:B------:R-:W-:Y:S04]  /*21b0*/  STS [R118+0x14a0], R40 ;  /* 0x0014a02876007388 */ /* 0x000fe80000000800 */
[----:B------:R1:W-:Y:S04]  /*21c0*/  STS [R118+0x23a0], R41 ;  /* 0x0023a02976007388 */ /* 0x0003e80000000800 */
[----:B0-----:R0:W5:Y:S01]  /*21d0*/  LDG.E.CONSTANT R32, desc[UR6][R34.64] ;  /* 0x0000000622207981 */ /* 0x001162000c1e9900 */
[----:B-1----:R-:W-:-:S04]  /*21e0*/  IMAD.WIDE.U32 R40, R25, 0x4, R46 ;  /* 0x0000000419287825 */ /* 0x002fc800078e002e */
[----:B0-----:R-:W-:Y:S01]  /*21f0*/  IMAD.WIDE.U32 R34, R43, 0x4, R46 ;  /* 0x000000042b227825 */ /* 0x001fe200078e002e */
[----:B------:R0:W5:Y:S03]  /*2200*/  LDG.E.CONSTANT R36, desc[UR6][R40.64] ;  /* 0x0000000628247981 */ /* 0x000166000c1e9900 */
[--C-:B------:R-:W-:Y:S02]  /*2210*/  IMAD R43, R69, 0xe100, R25.reuse ;  /* 0x0000e100452b7824 */ /* 0x100fe400078e0219 */
[----:B------:R-:W-:Y:S01]  /*2220*/  IMAD R25, R90, 0xe100, R25 ;  /* 0x0000e1005a197824 */ /* 0x000fe200078e0219 */
[----:B------:R-:W5:Y:S01]  /*2230*/  LDG.E.CONSTANT R35, desc[UR6][R34.64] ;  /* 0x0000000622237981 */ /* 0x000f62000c1e9900 */
[----:B------:R-:W-:-:S04]  /*2240*/  IMAD.WIDE.U32 R42, R43, 0x4, R46 ;  /* 0x000000042b2a7825 */ /* 0x000fc800078e002e */
[----:B0-----:R-:W-:-:S04]  /*2250*/  IMAD.WIDE.U32 R40, R25, 0x4, R46 ;  /* 0x0000000419287825 */ /* 0x001fc800078e002e */
[--C-:B------:R-:W-:Y:S01]  /*2260*/  IMAD R49, R113, 0xe100, R24.reuse ;  /* 0x0000e10071317824 */ /* 0x100fe200078e0218 */
[----:B------:R0:W5:Y:S01]  /*2270*/  LDG.E.CONSTANT R34, desc[UR6][R42.64] ;  /* 0x000000062a227981 */ /* 0x000162000c1e9900 */
[----:B------:R-:W-:Y:S02]  /*2280*/  IMAD R25, R71, 0xe100, R24 ;  /* 0x0000e10047197824 */ /* 0x000fe400078e0218 */
[----:B------:R-:W-:Y:S01]  /*2290*/  IMAD.WIDE.U32 R48, R49, 0x4, R46 ;  /* 0x0000000431307825 */ /* 0x000fe200078e002e */
[----:B------:R-:W5:Y:S03]  /*22a0*/  LDG.E.CONSTANT R40, desc[UR6][R40.64] ;  /* 0x0000000628287981 */ /* 0x000f66000c1e9900 */
[----:B------:R-:W-:Y:S02]  /*22b0*/  IMAD R123, R92, 0xe100, R24 ;  /* 0x0000e1005c7b7824 */ /* 0x000fe400078e0218 */
[----:B0-----:R-:W-:-:S04]  /*22c0*/  IMAD.WIDE.U32 R42, R25, 0x4, R46 ;  /* 0x00000004192a7825 */ /* 0x001fc800078e002e */
[----:B------:R-:W-:Y:S01]  /*22d0*/  IMAD R25, R111, 0xe100, R45 ;  /* 0x0000e1006f197824 */ /* 0x000fe200078e022d */
[----:B------:R0:W5:Y:S03]  /*22e0*/  LDG.E.CONSTANT R41, desc[UR6][R48.64] ;  /* 0x0000000630297981 */ /* 0x000166000c1e9900 */
[----:B------:R-:W-:Y:S01]  /*22f0*/  IMAD.WIDE.U32 R24, R25, 0x4, R46 ;  /* 0x0000000419187825 */ /* 0x000fe200078e002e */
[----:B------:R-:W-:Y:S01]  /*2300*/  IADD3 R39, PT, PT, R38, R39, R124 ;  /* 0x0000002726277210 */ /* 0x000fe20007ffe07c */
[----:B------:R-:W5:Y:S04]  /*2310*/  LDG.E.CONSTANT R42, desc[UR6][R42.64] ;  /* 0x000000062a2a7981 */ /* 0x000f68000c1e9900 */
[----:B------:R1:W5:Y:S01]  /*2320*/  LDG.E.CONSTANT R44, desc[UR6][R24.64] ;  /* 0x00000006182c7981 */ /* 0x000362000c1e9900 */
[----:B0-----:R-:W-:-:S04]  /*2330*/  IMAD.WIDE.U32 R48, R123, 0x4, R46 ;  /* 0x000000047b307825 */ /* 0x001fc800078e002e */
[----:B------:R-:W-:Y:S01]  /*2340*/  IMAD R123, R73, 0xe100, R45 ;  /* 0x0000e100497b7824 */ /* 0x000fe200078e022d */
[----:B------:R0:W5:Y:S03]  /*2350*/  LDG.E.CONSTANT R43, desc[UR6][R48.64] ;  /* 0x00000006302b7981 */ /* 0x000166000c1e9900 */
[----:B-1----:R-:W-:-:S04]  /*2360*/  IMAD.WIDE.U32 R24, R123, 0x4, R46 ;  /* 0x000000047b187825 */ /* 0x002fc800078e002e */
[----:B------:R-:W-:Y:S02]  /*2370*/  IMAD R123, R94, 0xe100, R45 ;  /* 0x0000e1005e7b7824 */ /* 0x000fe400078e022d */
[----:B------:R1:W5:Y:S02]  /*2380*/  LDG.E.CONSTANT R45, desc[UR6][R24.64] ;  /* 0x00000006182d7981 */ /* 0x000364000c1e9900 */
[----:B0-----:R-:W-:-:S06]  /*2390*/  IMAD.WIDE.U32 R48, R123, 0x4, R46 ;  /* 0x000000047b307825 */ /* 0x001fcc00078e002e */
[----:B------:R-:W5:Y:S01]  /*23a0*/  LDG.E.CONSTANT R48, desc[UR6][R48.64] ;  /* 0x0000000630307981 */ /* 0x000f62000c1e9900 */
[----:B-1----:R-:W-:-:S05]  /*23b0*/  IMAD.WIDE.U32 R24, R39, 0x4, R46 ;  /* 0x0000000427187825 */ /* 0x002fca00078e002e */
[----:B------:R0:W5:Y:S01]  /*23c0*/  LDG.E.CONSTANT R49, desc[UR6][R24.64] ;  /* 0x0000000618317981 */ /* 0x000162000c1e9900 */
[----:B------:R-:W-:-:S05]  /*23d0*/  VIADD R123, R119, 0x960 ;  /* 0x00000960777b7836 */ /* 0x000fca0000000000 */
[----:B------:R-:W-:-:S04]  /*23e0*/  LOP3.LUT R123, R123, 0x1f00, RZ, 0xc0, !PT ;  /* 0x00001f007b7b7812 */ /* 0x000fc800078ec0ff */
[----:B------:R-:W-:-:S04]  /*23f0*/  IADD3 R123, P0, P1, R38, R51, R123 ;  /* 0x00000033267b7210 */ /* 0x000fc8000791e07b */
[----:B------:R-:W-:Y:S02]  /*2400*/  IADD3.X R124, PT, PT, RZ, RZ, RZ, P0, P1 ;  /* 0x000000ffff7c7210 */ /* 0x000fe400007e24ff */
[----:B0-----:R-:W-:-:S04]  /*2410*/  LEA R24, P0, R123, UR4, 0x2 ;  /* 0x000000047b187c11 */ /* 0x001fc8000f8010ff */
[----:B------:R-:W-:Y:S02]  /*2420*/  LEA.HI.X R25, R123, UR5, R124, 0x2, P0 ;  /* 0x000000057b197c11 */ /* 0x000fe400080f147c */
[----:B------:R-:W-:Y:S01]  /*2430*/  IADD3 R123, PT, PT, R119, 0xb40, RZ ;  /* 0x00000b40777b7810 */ /* 0x000fe20007ffe0ff */
[----:B------:R-:W-:Y:S03]  /*2440*/  STS [R118+0x2440], R121 ;  /* 0x0024407976007388 */ /* 0x000fe60000000800 */
[----:B------:R-:W-:Y:S01]  /*2450*/  LOP3.LUT R123, R123, 0x1f00, RZ, 0xc0, !PT ;  /* 0x00001f007b7b7812 */ /* 0x000fe200078ec0ff */
[----:B------:R0:W-:Y:S01]  /*2460*/  STS [R118+0x640], R120 ;  /* 0x0006407876007388 */ /* 0x0001e20000000800 */
[----:B------:R-:W-:Y:S02]  /*2470*/  IMAD.WIDE.U32 R124, R70, 0x38400, R24 ;  /* 0x00038400467c7825 */ /* 0x000fe400078e0018 */
[----:B------:R-:W-:-:S02]  /*2480*/  IADD3 R123, P0, P1, R38, R51, R123 ;  /* 0x00000033267b7210 */ /* 0x000fc4000791e07b */
[----:B0-----:R-:W-:Y:S01]  /*2490*/  IMAD.WIDE.U32 R120, R115, 0x38400, R24 ;  /* 0x0003840073787825 */ /* 0x001fe200078e0018 */
[----:B--2---:R-:W-:Y:S05]  /*24a0*/  STS [R118+0x3340], R55 ;  /* 0x0033403776007388 */ /* 0x004fea0000000800 */
[----:B------:R-:W2:Y:S04]  /*24b0*/  LDG.E.CONSTANT R121, desc[UR6][R120.64+0x60] ;  /* 0x0000600678797981 */ /* 0x000ea8000c1e9900 */
[----:B------:R0:W2:Y:S04]  /*24c0*/  LDG.E.CONSTANT R120, desc[UR6][R124.64+0x60] ;  /* 0x000060067c787981 */ /* 0x0000a8000c1e9900 */
[----:B---3--:R1:W-:Y:S01]  /*24d0*/  STS [R118+0x6e0], R101 ;  /* 0x0006e06576007388 */ /* 0x0083e20000000800 */
[----:B0-----:R-:W-:-:S03]  /*24e0*/  IADD3.X R124, PT, PT, RZ, RZ, RZ, P0, P1 ;  /* 0x000000ffff7c7210 */ /* 0x001fc600007e24ff */
[----:B-1----:R0:W3:Y:S02]  /*24f0*/  LDG.E.CONSTANT R101, desc[UR6][R24.64+0x60] ;  /* 0x0000600618657981 */ /* 0x0020e4000c1e9900 */
[----:B0-----:R-:W-:-:S05]  /*2500*/  IMAD.WIDE.U32 R24, R91, 0x38400, R24 ;  /* 0x000384005b187825 */ /* 0x001fca00078e0018 */
[----:B------:R0:W3:Y:S02]  /*2510*/  LDG.E.CONSTANT R55, desc[UR6][R24.64+0x60] ;  /* 0x0000600618377981 */ /* 0x0000e4000c1e9900 */
[----:B0-----:R-:W-:-:S04]  /*2520*/  LEA R24, P0, R123, UR4, 0x2 ;  /* 0x000000047b187c11 */ /* 0x001fc8000f8010ff */
[----:B------:R-:W-:Y:S01]  /*2530*/  LEA.HI.X R25, R123, UR5, R124, 0x2, P0 ;  /* 0x000000057b197c11 */ /* 0x000fe200080f147c */
[----:B----4-:R-:W-:Y:S01]  /*2540*/  STS [R118+0x15e0], R53 ;  /* 0x0015e03576007388 */ /* 0x010fe20000000800 */
[----:B------:R-:W-:-:S03]  /*2550*/  VIADD R123, R119, 0xd20 ;  /* 0x00000d20777b7836 */ /* 0x000fc60000000000 */
[----:B-----5:R0:W-:Y:S02]  /*2560*/  STS [R118+0x780], R52 ;  /* 0x0007803476007388 */ /* 0x0201e40000000800 */
[----:B0-----:R-:W-:Y:S02]  /*2570*/  IMAD.WIDE.U32 R52, R112, 0x38400, R24 ;  /* 0x0003840070347825 */ /* 0x001fe400078e0018 */
[----:B------:R0:W-:Y:S01]  /*2580*/  STS [R118+0x24e0], R54 ;  /* 0x0024e03676007388 */ /* 0x0001e20000000800 */
[----:B------:R-:W-:-:S03]  /*2590*/  LOP3.LUT R123, R123, 0x1f00, RZ, 0xc0, !PT ;  /* 0x00001f007b7b7812 */ /* 0x000fc600078ec0ff */
[----:B0-----:R0:W4:Y:S01]  /*25a0*/  LDG.E.CONSTANT R54, desc[UR6][R52.64+0x40] ;  /* 0x0000400634367981 */ /* 0x001122000c1e9900 */
[----:B------:R-:W-:Y:S01]  /*25b0*/  IADD3 R123, P0, P1, R38, R51, R123 ;  /* 0x00000033267b7210 */ /* 0x000fe2000791e07b */
[----:B0-----:R-:W-:-:S06]  /*25c0*/  IMAD.WIDE.U32 R52, R72, 0x38400, R24 ;  /* 0x0003840048347825 */ /* 0x001fcc00078e0018 */
[----:B------:R-:W5:Y:S01]  /*25d0*/  LDG.E.CONSTANT R53, desc[UR6][R52.64+0x40] ;  /* 0x0000400634357981 */ /* 0x000f62000c1e9900 */
[----:B------:R-:W-:-:S03]  /*25e0*/  IADD3.X R124, PT, PT, RZ, RZ, RZ, P0, P1 ;  /* 0x000000ffff7c7210 */ /* 0x000fc600007e24ff */
[----:B------:R0:W-:Y:S04]  /*25f0*/  STS [R118+0x33e0], R50 ;  /* 0x0033e03276007388 */ /* 0x0001e80000000800 */
[----:B------:R1:W4:Y:S02]  /*2600*/  LDG.E.CONSTANT R52, desc[UR6][R24.64+0x40] ;  /* 0x0000400618347981 */ /* 0x000324000c1e9900 */
[----:B-1----:R-:W-:-:S05]  /*2610*/  IMAD.WIDE.U32 R24, R93, 0x38400, R24 ;  /* 0x000384005d187825 */ /* 0x002fca00078e0018 */
[----:B0-----:R0:W5:Y:S02]  /*2620*/  LDG.E.CONSTANT R50, desc[UR6][R24.64+0x40] ;  /* 0x0000400618327981 */ /* 0x001164000c1e9900 */
[----:B0-----:R-:W-:-:S04]  /*2630*/  LEA R24, P0, R123, UR4, 0x2 ;  /* 0x000000047b187c11 */ /* 0x001fc8000f8010ff */
[----:B------:R-:W-:Y:S01]  /*2640*/  LEA.HI.X R25, R123, UR5, R124, 0x2, P0 ;  /* 0x000000057b197c11 */ /* 0x000fe200080f147c */
[----:B------:R-:W-:Y:S04]  /*2650*/  STS [R118+0x2580], R29 ;  /* 0x0025801d76007388 */ /* 0x000fe80000000800 */
[----:B------:R0:W-:Y:S04]  /*2660*/  STS [R118+0x3480], R28 ;  /* 0x0034801c76007388 */ /* 0x0001e80000000800 */
[----:B------:R1:W-:Y:S01]  /*2670*/  STS [R118+0x1680], R30 ;  /* 0x0016801e76007388 */ /* 0x0003e20000000800 */
[----:B0-----:R-:W-:-:S05]  /*2680*/  IMAD.WIDE.U32 R28, R109, 0x38400, R24 ;  /* 0x000384006d1c7825 */ /* 0x001fca00078e0018 */
[----:B-1----:R0:W5:Y:S04]  /*2690*/  LDG.E.CONSTANT R30, desc[UR6][R28.64+0x20] ;  /* 0x000020061c1e7981 */ /* 0x002168000c1e9900 */
[----:B------:R1:W-:Y:S01]  /*26a0*/  STS [R118+0x1720], R26 ;  /* 0x0017201a76007388 */ /* 0x0003e20000000800 */
[----:B0-----:R-:W-:Y:S01]  /*26b0*/  IMAD.WIDE.U32 R28, R75, 0x38400, R24 ;  /* 0x000384004b1c7825 */ /* 0x001fe200078e0018 */
[----:B------:R-:W-:-:S04]  /*26c0*/  IADD3 R123, PT, PT, R38, R51, RZ ;  /* 0x00000033267b7210 */ /* 0x000fc80007ffe0ff */
[----:B-1----:R-:W5:Y:S04]  /*26d0*/  LDG.E.CONSTANT R26, desc[UR6][R28.64+0x20] ;  /* 0x000020061c1a7981 */ /* 0x002f68000c1e9900 */
[----:B------:R0:W5:Y:S02]  /*26e0*/  LDG.E.CONSTANT R28, desc[UR6][R24.64+0x20] ;  /* 0x00002006181c7981 */ /* 0x000164000c1e9900 */
[----:B0-----:R-:W-:-:S05]  /*26f0*/  IMAD.WIDE.U32 R24, R96, 0x38400, R24 ;  /* 0x0003840060187825 */ /* 0x001fca00078e0018 */
[----:B------:R0:W5:Y:S02]  /*2700*/  LDG.E.CONSTANT R29, desc[UR6][R24.64+0x20] ;  /* 0x00002006181d7981 */ /* 0x000164000c1e9900 */
[----:B0-----:R-:W-:-:S04]  /*2710*/  IMAD.WIDE.U32 R24, R123, 0x4, R46 ;  /* 0x000000047b187825 */ /* 0x001fc800078e002e */
[C---:B------:R-:W-:Y:S01]  /*2720*/  VIADD R123, R119.reuse, 0xdc0 ;  /* 0x00000dc0777b7836 */ /* 0x040fe20000000000 */
[----:B------:R-:W-:Y:S01]  /*2730*/  IADD3 R119, PT, PT, R119, 0xe60, RZ ;  /* 0x00000e6077777810 */ /* 0x000fe20007ffe0ff */
[----:B------:R-:W-:Y:S03]  /*2740*/  STS [R118+0x2620], R33 ;  /* 0x0026202176007388 */ /* 0x000fe60000000800 */
[----:B------:R-:W-:Y:S01]  /*2750*/  LOP3.LUT R119, R119, 0x1f00, RZ, 0xc0, !PT ;  /* 0x00001f0077777812 */ /* 0x000fe200078ec0ff */
[----:B------:R0:W-:Y:S04]  /*2760*/  STS [R118+0x820], R27 ;  /* 0x0008201b76007388 */ /* 0x0001e80000000800 */
[----:B------:R1:W-:Y:S04]  /*2770*/  STS [R118+0x3520], R37 ;  /* 0x0035202576007388 */ /* 0x0003e80000000800 */
[----:B------:R1:W-:Y:S04]  /*2780*/  STS [R118+0x8c0], R36 ;  /* 0x0008c02476007388 */ /* 0x0003e80000000800 */
[----:B------:R1:W-:Y:S04]  /*2790*/  STS [R118+0x17c0], R35 ;  /* 0x0017c02376007388 */ /* 0x0003e80000000800 */
[----:B------:R1:W-:Y:S04]  /*27a0*/  STS [R118+0x26c0], R34 ;  /* 0x0026c02276007388 */ /* 0x0003e80000000800 */
[----:B0-----:R-:W5:Y:S04]  /*27b0*/  LDG.E.CONSTANT R27, desc[UR6][R24.64] ;  /* 0x00000006181b7981 */ /* 0x001f68000c1e9900 */
[----:B-1----:R-:W5:Y:S04]  /*27c0*/  LDG.E.CONSTANT R37, desc[UR6][R24.64+0x1400] ;  /* 0x0014000618257981 */ /* 0x002f68000c1e9900 */
[----:B------:R-:W5:Y:S04]  /*27d0*/  LDG.E.CONSTANT R36, desc[UR6][R24.64+0x2800] ;  /* 0x0028000618247981 */ /* 0x000f68000c1e9900 */
[----:B------:R-:W5:Y:S04]  /*27e0*/  LDG.E.CONSTANT R35, desc[UR6][R24.64+0x38400] ;  /* 0x0384000618237981 */ /* 0x000f68000c1e9900 */
[----:B------:R-:W5:Y:S04]  /*27f0*/  LDG.E.CONSTANT R34, desc[UR6][R24.64+0x70800] ;  /* 0x0708000618227981 */ /* 0x000f68000c1e9900 */
[----:B------:R0:W5:Y:S01]  /*2800*/  LDG.E.CONSTANT R33, desc[UR6][R24.64+0xa8c00] ;  /* 0x0a8c000618217981 */ /* 0x000162000c1e9900 */
[----:B------:R-:W-:-:S03]  /*2810*/  LOP3.LUT R123, R123, 0x1f00, RZ, 0xc0, !PT ;  /* 0x00001f007b7b7812 */ /* 0x000fc600078ec0ff */
[----:B------:R-:W-:Y:S01]  /*2820*/  STS [R118+0x35c0], R40 ;  /* 0x0035c02876007388 */ /* 0x000fe20000000800 */
[----:B0-----:R-:W-:Y:S01]  /*2830*/  IADD3 R25, P0, P1, R38, R51, R119 ;  /* 0x0000003326197210 */ /* 0x001fe2000791e077 */
[----:B------:R-:W-:Y:S02]  /*2840*/  IMAD.IADD R51, R116, 0x1, R38 ;  /* 0x0000000174337824 */ /* 0x000fe400078e0226 */
[----:B------:R0:W-:Y:S04]  /*2850*/  STS [R118+0x19a0], R41 ;  /* 0x0019a02976007388 */ /* 0x0001e80000000800 */
[----:B------:R1:W-:Y:S01]  /*2860*/  STS [R118+0xaa0], R31 ;  /* 0x000aa01f76007388 */ /* 0x0003e20000000800 */
[----:B------:R-:W-:Y:S01]  /*2870*/  IADD3 R24, PT, PT, R38, R122, R123 ;  /* 0x0000007a26187210 */ /* 0x000fe20007ffe07b */
[----:B0-----:R-:W-:-:S02]  /*2880*/  IMAD.WIDE.U32 R40, R51, 0x4, R46 ;  /* 0x0000000433287825 */ /* 0x001fc400078e002e */
[----:B------:R0:W-:Y:S02]  /*2890*/  STS [R118+0xbe0], R32 ;  /* 0x000be02076007388 */ /* 0x0001e40000000800 */
[--C-:B-1----:R-:W-:Y:S02]  /*28a0*/  IMAD R31, R110, 0xe100, R39.reuse ;  /* 0x0000e1006e1f7824 */ /* 0x102fe400078e0227 */
[----:B------:R1:W-:Y:S01]  /*28b0*/  STS [R118+0x29e0], R45 ;  /* 0x0029e02d76007388 */ /* 0x0003e20000000800 */
[----:B------:R-:W-:Y:S01]  /*28c0*/  IMAD R123, R95, 0xe100, R39 ;  /* 0x0000e1005f7b7824 */ /* 0x000fe200078e0227 */
[----:B------:R-:W-:Y:S02]  /*28d0*/  IADD3 R119, PT, PT, R114, R38, RZ ;  /* 0x0000002672777210 */ /* 0x000fe40007ffe0ff */
[----:B0-----:R0:W5:Y:S01]  /*28e0*/  LDG.E.CONSTANT R32, desc[UR6][R40.64] ;  /* 0x0000000628207981 */ /* 0x001162000c1e9900 */
[----:B------:R-:W-:-:S04]  /*28f0*/  IMAD.WIDE.U32 R122, R123, 0x4, R46 ;  /* 0x000000047b7a7825 */ /* 0x000fc800078e002e */
[----:B-1----:R-:W-:Y:S01]  /*2900*/  IMAD R45, R74, 0xe100, R39 ;  /* 0x0000e1004a2d7824 */ /* 0x002fe200078e0227 */
[----:B------:R1:W-:Y:S01]  /*2910*/  STS [R118+0xc80], R49 ;  /* 0x000c803176007388 */ /* 0x0003e20000000800 */
[----:B0-----:R-:W-:-:S03]  /*2920*/  IMAD.WIDE.U32 R40, R31, 0x4, R46 ;  /* 0x000000041f287825 */ /* 0x001fc600078e002e */
[----:B------:R-:W-:Y:S04]  /*2930*/  STS [R118+0x28a0], R42 ;  /* 0x0028a02a76007388 */ /* 0x000fe80000000800 */
[----:B------:R0:W-:Y:S04]  /*2940*/  STS [R118+0x37a0], R43 ;  /* 0x0037a02b76007388 */ /* 0x0001e80000000800 */
[----:B-1----:R1:W5:Y:S01]  /*2950*/  LDG.E.CONSTANT R49, desc[UR6][R40.64] ;  /* 0x0000000628317981 */ /* 0x002362000c1e9900 */
[----:B------:R-:W-:-:S03]  /*2960*/  IMAD.IADD R39, R61, 0x1, R38 ;  /* 0x000000013d277824 */ /* 0x000fc600078e0226 */
[----:B------:R-:W5:Y:S01]  /*2970*/  LDG.E.CONSTANT R122, desc[UR6][R122.64] ;  /* 0x000000067a7a7981 */ /* 0x000f62000c1e9900 */
[----:B0-----:R-:W-:-:S04]  /*2980*/  IMAD.WIDE.U32 R42, R119, 0x4, R46 ;  /* 0x00000004772a7825 */ /* 0x001fc800078e002e */
[--C-:B-1----:R-:W-:Y:S01]  /*2990*/  IMAD.WIDE.U32 R40, R45, 0x4, R46.reuse ;  /* 0x000000042d287825 */ /* 0x102fe200078e002e */
[-C--:B------:R-:W-:Y:S01]  /*29a0*/  IADD3 R45, PT, PT, R58, R38.reuse, RZ ;  /* 0x000000263a2d7210 */ /* 0x080fe20007ffe0ff */
[----:B------:R0:W5:Y:S04]  /*29b0*/  LDG.E.CONSTANT R31, desc[UR6][R42.64] ;  /* 0x000000062a1f7981 */ /* 0x000168000c1e9900 */
[----:B------:R1:W5:Y:S01]  /*29c0*/  LDG.E.CONSTANT R51, desc[UR6][R40.64] ;  /* 0x0000000628337981 */ /* 0x000362000c1e9900 */
[----:B------:R-:W-:Y:S01]  /*29d0*/  IADD3 R119, PT, PT, R59, R38, RZ ;  /* 0x000000263b777210 */ /* 0x000fe20007ffe0ff */
[----:B0-----:R-:W-:-:S04]  /*29e0*/  IMAD.WIDE.U32 R42, R39, 0x4, R46 ;  /* 0x00000004272a7825 */ /* 0x001fc800078e002e */
[----:B-1----:R-:W-:-:S04]  /*29f0*/  IMAD.WIDE.U32 R40, R45, 0x4, R46 ;  /* 0x000000042d287825 */ /* 0x002fc800078e002e */
[----:B------:R-:W-:Y:S01]  /*2a00*/  IMAD.IADD R45, R60, 0x1, R38 ;  /* 0x000000013c2d7824 */ /* 0x000fe200078e0226 */
[----:B------:R0:W5:Y:S04]  /*2a10*/  LDG.E.CONSTANT R39, desc[UR6][R40.64] ;  /* 0x0000000628277981 */ /* 0x000168000c1e9900 */
[----:B------:R1:W5:Y:S01]  /*2a20*/  LDG.E.CONSTANT R38, desc[UR6][R42.64] ;  /* 0x000000062a267981 */ /* 0x000362000c1e9900 */
[----:B0-----:R-:W-:-:S04]  /*2a30*/  IMAD.WIDE.U32 R40, R45, 0x4, R46 ;  /* 0x000000042d287825 */ /* 0x001fc800078e002e */
[----:B-1----:R-:W-:Y:S02]  /*2a40*/  IMAD.WIDE.U32 R42, R119, 0x4, R46 ;  /* 0x00000004772a7825 */ /* 0x002fe400078e002e */
[----:B------:R-:W5:Y:S02]  /*2a50*/  LDG.E.CONSTANT R40, desc[UR6][R40.64] ;  /* 0x0000000628287981 */ /* 0x000f64000c1e9900 */
[--C-:B------:R-:W-:Y:S02]  /*2a60*/  IMAD R45, R108, 0xe100, R24.reuse ;  /* 0x0000e1006c2d7824 */ /* 0x100fe400078e0218 */
[----:B------:R0:W-:Y:S01]  /*2a70*/  STS [R118+0x1ae0], R44 ;  /* 0x001ae02c76007388 */ /* 0x0001e20000000800 */
[----:B------:R-:W-:-:S03]  /*2a80*/  IMAD R119, R76, 0xe100, R24 ;  /* 0x0000e1004c777824 */ /* 0x000fc600078e0218 */
[----:B------:R1:W5:Y:S01]  /*2a90*/  LDG.E.CONSTANT R41, desc[UR6][R42.64] ;  /* 0x000000062a297981 */ /* 0x000362000c1e9900 */
[----:B0-----:R-:W-:-:S03]  /*2aa0*/  IMAD.WIDE.U32 R44, R45, 0x4, R46 ;  /* 0x000000042d2c7825 */ /* 0x001fc600078e002e */
[----:B------:R0:W-:Y:S01]  /*2ab0*/  STS [R118+0x38e0], R48 ;  /* 0x0038e03076007388 */ /* 0x0001e20000000800 */
[----:B-1----:R-:W-:-:S04]  /*2ac0*/  IMAD.WIDE.U32 R42, R24, 0x4, R46 ;  /* 0x00000004182a7825 */ /* 0x002fc800078e002e */
[----:B------:R-:W-:Y:S01]  /*2ad0*/  IMAD R123, R97, 0xe100, R24 ;  /* 0x0000e100617b7824 */ /* 0x000fe200078e0218 */
[----:B0-----:R-:W-:Y:S01]  /*2ae0*/  IADD3.X R48, PT, PT, RZ, RZ, RZ, P0, P1 ;  /* 0x000000ffff307210 */ /* 0x001fe200007e24ff */
[----:B------:R-:W5:Y:S01]  /*2af0*/  LDG.E.CONSTANT R42, desc[UR6][R42.64] ;  /* 0x000000062a2a7981 */ /* 0x000f62000c1e9900 */
[----:B------:R-:W-:-:S04]  /*2b00*/  LEA R24, P0, R25, UR4, 0x2 ;  /* 0x0000000419187c11 */ /* 0x000fc8000f8010ff */
[----:B------:R-:W-:Y:S01]  /*2b10*/  LEA.HI.X R25, R25, UR5, R48, 0x2, P0 ;  /* 0x0000000519197c11 */ /* 0x000fe200080f1430 */
[----:B------:R0:W5:Y:S04]  /*2b20*/  LDG.E.CONSTANT R43, desc[UR6][R44.64] ;  /* 0x000000062c2b7981 */ /* 0x000168000c1e9900 */
[----:B------:R-:W5:Y:S01]  /*2b30*/  LDG.E.CONSTANT R48, desc[UR6][R24.64+0x60] ;  /* 0x0000600618307981 */ /* 0x000f62000c1e9900 */
[----:B0-----:R-:W-:-:S04]  /*2b40*/  IMAD.WIDE.U32 R44, R119, 0x4, R46 ;  /* 0x00000004772c7825 */ /* 0x001fc800078e002e */
[----:B------:R-:W-:Y:S02]  /*2b50*/  IMAD.WIDE.U32 R46, R123, 0x4, R46 ;  /* 0x000000047b2e7825 */ /* 0x000fe400078e002e */
[----:B------:R-:W5:Y:S02]  /*2b60*/  LDG.E.CONSTANT R44, desc[UR6][R44.64] ;  /* 0x000000062c2c7981 */ /* 0x000f64000c1e9900 */
[--C-:B------:R-:W-:Y:S02]  /*2b70*/  IMAD.WIDE.U32 R124, R77, 0x38400, R24.reuse ;  /* 0x000384004d7c7825 */ /* 0x100fe400078e0018 */
[----:B------:R0:W5:Y:S02]  /*2b80*/  LDG.E.CONSTANT R45, desc[UR6][R46.64] ;  /* 0x000000062e2d7981 */ /* 0x000164000c1e9900 */
[----:B0-----:R-:W-:-:S06]  /*2b90*/  IMAD.WIDE.U32 R46, R107, 0x38400, R24 ;  /* 0x000384006b2e7825 */ /* 0x001fcc00078e0018 */
[----:B------:R-:W5:Y:S04]  /*2ba0*/  LDG.E.CONSTANT R46, desc[UR6][R46.64+0x60] ;  /* 0x000060062e2e7981 */ /* 0x000f68000c1e9900 */
[----:B------:R0:W5:Y:S01]  /*2bb0*/  LDG.E.CONSTANT R47, desc[UR6][R124.64+0x60] ;  /* 0x000060067c2f7981 */ /* 0x000162000c1e9900 */
[----:B------:R-:W-:-:S05]  /*2bc0*/  IMAD.WIDE.U32 R24, R98, 0x38400, R24 ;  /* 0x0003840062187825 */ /* 0x000fca00078e0018 */
[----:B------:R1:W5:Y:S01]  /*2bd0*/  LDG.E.CONSTANT R119, desc[UR6][R24.64+0x60] ;  /* 0x0000600618777981 */ /* 0x000362000c1e9900 */
[----:B0-----:R-:W-:-:S03]  /*2be0*/  SHF.L.U32 R124, R100, 0x6, RZ ;  /* 0x00000006647c7819 */ /* 0x001fc600000006ff */
[----:B--2---:R0:W-:Y:S01]  /*2bf0*/  STS [R118+0x2760], R120 ;  /* 0x0027607876007388 */ /* 0x0041e20000000800 */
[----:B-1----:R-:W-:-:S03]  /*2c00*/  IMAD.SHL.U32 R24, R99, 0x10, RZ ;  /* 0x0000001063187824 */ /* 0x002fc600078e00ff */
[----:B---3--:R1:W-:Y:S01]  /*2c10*/  STS [R118+0x960], R101 ;  /* 0x0009606576007388 */ /* 0x0083e20000000800 */
[----:B0-----:R-:W-:-:S03]  /*2c20*/  IMAD.SHL.U32 R120, R100, 0x8, RZ ;  /* 0x0000000864787824 */ /* 0x001fc600078e00ff */
[----:B----4-:R0:W-:Y:S01]  /*2c30*/  STS [R118+0xb40], R52 ;  /* 0x000b403476007388 */ /* 0x0101e20000000800 */
[----:B-1----:R-:W-:Y:S02]  /*2c40*/  LOP3.LUT R101, R24, 0x70, RZ, 0xc0, !PT ;  /* 0x0000007018657812 */ /* 0x002fe400078ec0ff */
[----:B------:R-:W-:Y:S01]  /*2c50*/  IADD3 R24, PT, PT, R124, 0x28, RZ ;  /* 0x000000287c187810 */ /* 0x000fe20007ffe0ff */
[----:B------:R-:W-:Y:S01]  /*2c60*/  VIADD R25, R120, 0x5 ;  /* 0x0000000578197836 */ /* 0x000fe20000000000 */
[----:B0-----:R-:W-:Y:S02]  /*2c70*/  IADD3 R52, PT, PT, R124, 0x30, RZ ;  /* 0x000000307c347810 */ /* 0x001fe40007ffe0ff */
[C---:B------:R-:W-:Y:S02]  /*2c80*/  LOP3.LUT R24, R101.reuse, 0xff80, R24, 0xf8, !PT ;  /* 0x0000ff8065187812 */ /* 0x040fe400078ef818 */
[----:B------:R-:W-:Y:S02]  /*2c90*/  LOP3.LUT R52, R101, 0xff80, R52, 0xf8, !PT ;  /* 0x0000ff8065347812 */ /* 0x000fe400078ef834 */
[----:B------:R-:W-:-:S02]  /*2ca0*/  LOP3.LUT R24, R24, 0xd, R25, 0xf8, !PT ;  /* 0x0000000d18187812 */ /* 0x000fc400078ef819 */
[----:B------:R-:W-:Y:S01]  /*2cb0*/  IADD3 R25, PT, PT, R120, 0x6, RZ ;  /* 0x0000000678197810 */ /* 0x000fe20007ffe0ff */
[----:B-----5:R0:W-:Y:S04]  /*2cc0*/  STS [R118+0x1c20], R30 ;  /* 0x001c201e76007388 */ /* 0x0201e80000000800 */
[----:B------:R1:W-:Y:S04]  /*2cd0*/  STS [R118+0xd20], R28 ;  /* 0x000d201c76007388 */ /* 0x0003e80000000800 */
[----:B------:R2:W-:Y:S01]  /*2ce0*/  STS [R118+0x1a40], R54 ;  /* 0x001a403676007388 */ /* 0x0005e20000000800 */
[----:B0-----:R-:W-:-:S02]  /*2cf0*/  LOP3.LUT R30, R52, 0xe, R25, 0xf8, !PT ;  /* 0x0000000e341e7812 */ /* 0x001fc400078ef819 */
[C---:B------:R-:W-:Y:S02]  /*2d00*/  LOP3.LUT R25, R101.reuse, 0xff80, R124, 0xf8, !PT ;  /* 0x0000ff8065197812 */ /* 0x040fe400078ef87c */
[----:B-1----:R-:W-:Y:S01]  /*2d10*/  IADD3 R28, PT, PT, R120, 0x1, RZ ;  /* 0x00000001781c7810 */ /* 0x002fe20007ffe0ff */
[----:B--2---:R-:W-:Y:S01]  /*2d20*/  VIADD R54, R124, 0x38 ;  /* 0x000000387c367836 */ /* 0x004fe20000000000 */
[----:B------:R-:W-:Y:S01]  /*2d30*/  ISETP.GT.U32.AND P0, PT, R100, 0x7, PT ;  /* 0x000000076400780c */ /* 0x000fe20003f04070 */
[----:B------:R-:W-:Y:S03]  /*2d40*/  STS [R118+0x2b20], R26 ;  /* 0x002b201a76007388 */ /* 0x000fe60000000800 */
[----:B------:R-:W-:Y:S01]  /*2d50*/  LOP3.LUT R54, R101, 0xff80, R54, 0xf8, !PT ;  /* 0x0000ff8065367812 */ /* 0x000fe200078ef836 */
[----:B------:R0:W-:Y:S04]  /*2d60*/  STS [R118+0x3660], R55 ;  /* 0x0036603776007388 */ /* 0x0001e80000000800 */
[----:B------:R-:W-:Y:S01]  /*2d70*/  STS [R118+0x2940], R53 ;  /* 0x0029403576007388 */ /* 0x000fe20000000800 */
[----:B0-----:R-:W-:-:S03]  /*2d80*/  LEA R55, R57, R30, 0xd ;  /* 0x0000001e39377211 */ /* 0x001fc600078e68ff */
[----:B------:R-:W-:Y:S04]  /*2d90*/  STS [R118+0x3a20], R29 ;  /* 0x003a201d76007388 */ /* 0x000fe80000000800 */
[----:B------:R-:W-:Y:S04]  /*2da0*/  STS [R118], R27 ;  /* 0x0000001b76007388 */ /* 0x000fe80000000800 */
[----:B------:R0:W-:Y:S04]  /*2db0*/  STS [R118+0xa00], R36 ;  /* 0x000a002476007388 */ /* 0x0001e80000000800 */
[----:B------:R1:W-:Y:S01]  /*2dc0*/  STS [R118+0x1e00], R34 ;  /* 0x001e002276007388 */ /* 0x0003e20000000800 */
[----:B0-----:R-:W-:-:S03]  /*2dd0*/  IADD3 R36, PT, PT, R120, 0x3, RZ ;  /* 0x0000000378247810 */ /* 0x001fc60007ffe0ff */
[----:B------:R-:W-:Y:S01]  /*2de0*/  STS [R118+0x500], R37 ;  /* 0x0005002576007388 */ /* 0x000fe20000000800 */
[----:B-1----:R-:W-:Y:S01]  /*2df0*/  VIADD R34, R120, 0x2 ;  /* 0x0000000278227836 */ /* 0x002fe20000000000 */
[----:B------:R-:W-:-:S04]  /*2e00*/  LOP3.LUT R36, R25, 0xb, R36, 0xf8, !PT ;  /* 0x0000000b19247812 */ /* 0x000fc800078ef824 */
[C---:B------:R-:W-:Y:S01]  /*2e10*/  LOP3.LUT R34, R25.reuse, 0xa, R34, 0xf8, !PT ;  /* 0x0000000a19227812 */ /* 0x040fe200078ef822 */
[----:B------:R-:W-:Y:S04]  /*2e20*/  STS [R118+0x2d00], R33 ;  /* 0x002d002176007388 */ /* 0x000fe80000000800 */
[----:B------:R-:W-:Y:S04]  /*2e30*/  STS [R118+0x1400], R32 ;  /* 0x0014002076007388 */ /* 0x000fe80000000800 */
[----:B------:R0:W-:Y:S02]  /*2e40*/  STS [R118+0x3980], R122 ;  /* 0x0039807a76007388 */ /* 0x0001e40000000800 */
[----:B0-----:R-:W0:Y:S01]  /*2e50*/  LDC.64 R122, c[0x0][0x388] ;  /* 0x0000e200ff7a7b82 */ /* 0x001e220000000a00 */
[C---:B------:R-:W-:Y:S01]  /*2e60*/  LOP3.LUT R32, R25.reuse, 0x9, R28, 0xf8, !PT ;  /* 0x0000000919207812 */ /* 0x040fe200078ef81c */
[----:B------:R1:W-:Y:S01]  /*2e70*/  STS [R118+0x1b80], R49 ;  /* 0x001b803176007388 */ /* 0x0003e20000000800 */
[----:B------:R-:W-:-:S02]  /*2e80*/  LOP3.LUT R28, R25, 0x8, R120, 0xf8, !PT ;  /* 0x00000008191c7812 */ /* 0x000fc400078ef878 */
[C---:B------:R-:W-:Y:S02]  /*2e90*/  LEA R27, R57.reuse, R32, 0xd ;  /* 0x00000020391b7211 */ /* 0x040fe400078e68ff */
[----:B------:R-:W-:Y:S01]  /*2ea0*/  LEA R37, R57, R28, 0xd ;  /* 0x0000001c39257211 */ /* 0x000fe200078e68ff */
[----:B-1----:R-:W-:Y:S01]  /*2eb0*/  VIADD R49, R120, 0x7 ;  /* 0x0000000778317836 */ /* 0x002fe20000000000 */
[----:B------:R1:W-:Y:S04]  /*2ec0*/  STS [R118+0x2300], R38 ;  /* 0x0023002676007388 */ /* 0x0003e80000000800 */
[----:B------:R-:W-:Y:S01]  /*2ed0*/  LOP3.LUT R26, R54, 0xf, R49, 0xf8, !PT ;  /* 0x0000000f361a7812 */ /* 0x000fe200078ef831 */
[----:B------:R2:W-:Y:S01]  /*2ee0*/  STS [R118+0x2800], R39 ;  /* 0x0028002776007388 */ /* 0x0005e20000000800 */
[----:B-1----:R-:W-:-:S05]  /*2ef0*/  VIADD R38, R120, 0x4 ;  /* 0x0000000478267836 */ /* 0x002fca0000000000 */
[----:B------:R-:W-:Y:S02]  /*2f00*/  LOP3.LUT R38, R25, 0xc, R38, 0xf8, !PT ;  /* 0x0000000c19267812 */ /* 0x000fe400078ef826 */
[C---:B--2---:R-:W-:Y:S02]  /*2f10*/  LEA R39, R57.reuse, R34, 0xd ;  /* 0x0000002239277211 */ /* 0x044fe400078e68ff */
[C---:B------:R-:W-:Y:S01]  /*2f20*/  LEA R53, R57.reuse, R38, 0xd ;  /* 0x0000002639357211 */ /* 0x040fe200078e68ff */
[----:B------:R1:W-:Y:S01]  /*2f30*/  STS [R118+0x3700], R41 ;  /* 0x0037002976007388 */ /* 0x0003e20000000800 */
[----:B------:R-:W-:Y:S01]  /*2f40*/  LEA R25, R57, R26, 0xd ;  /* 0x0000001a39197211 */ /* 0x000fe200078e68ff */
[--C-:B0-----:R-:W-:Y:S02]  /*2f50*/  IMAD.WIDE.U32 R26, R27, 0x4, R122.reuse ;  /* 0x000000041b1a7825 */ /* 0x101fe400078e007a */
[----:B------:R0:W-:Y:S02]  /*2f60*/  STS [R118+0x3200], R40 ;  /* 0x0032002876007388 */ /* 0x0001e40000000800 */
[----:B------:R-:W-:-:S02]  /*2f70*/  IMAD.WIDE.U32 R38, R39, 0x4, R122 ;  /* 0x0000000427267825 */ /* 0x000fc400078e007a */
[----:B------:R-:W2:Y:S02]  /*2f80*/  LDG.E.CONSTANT R29, desc[UR6][R26.64+0x2800] ;  /* 0x002800061a1d7981 */ /* 0x000ea4000c1e9900 */
[----:B-1----:R-:W-:Y:S02]  /*2f90*/  IMAD R41, R57, 0x2000, R36 ;  /* 0x0000200039297824 */ /* 0x002fe400078e0224 */
[--C-:B------:R-:W-:Y:S01]  /*2fa0*/  IMAD.WIDE.U32 R36, R37, 0x4, R122.reuse ;  /* 0x0000000425247825 */ /* 0x100fe200078e007a */
[----:B------:R-:W3:Y:S03]  /*2fb0*/  LDG.E.CONSTANT R33, desc[UR6][R26.64+0x5000] ;  /* 0x005000061a217981 */ /* 0x000ee6000c1e9900 */
[--C-:B0-----:R-:W-:Y:S01]  /*2fc0*/  IMAD.WIDE.U32 R40, R41, 0x4, R122.reuse ;  /* 0x0000000429287825 */ /* 0x101fe200078e007a */
[----:B------:R-:W-:Y:S03]  /*2fd0*/  STS [R118+0xdc0], R42 ;  /* 0x000dc02a76007388 */ /* 0x000fe60000000800 */
[--C-:B------:R-:W-:Y:S01]  /*2fe0*/  IMAD.WIDE.U32 R52, R53, 0x4, R122.reuse ;  /* 0x0000000435347825 */ /* 0x100fe200078e007a */
[----:B------:R-:W2:Y:S04]  /*2ff0*/  LDG.E.CONSTANT R28, desc[UR6][R36.64+0x2800] ;  /* 0x00280006241c7981 */ /* 0x000ea8000c1e9900 */
[----:B------:R0:W-:Y:S01]  /*3000*/  STS [R118+0x1cc0], R43 ;  /* 0x001cc02b76007388 */ /* 0x0001e20000000800 */
[----:B------:R-:W-:-:S03]  /*3010*/  IMAD.WIDE.U32 R54, R55, 0x4, R122 ;  /* 0x0000000437367825 */ /* 0x000fc600078e007a */
[----:B------:R-:W3:Y:S04]  /*3020*/  LDG.E.CONSTANT R32, desc[UR6][R36.64+0x5000] ;  /* 0x0050000624207981 */ /* 0x000ee8000c1e9900 */
[----:B------:R-:W2:Y:S01]  /*3030*/  LDG.E.CONSTANT R30, desc[UR6][R38.64+0x2800] ;  /* 0x00280006261e7981 */ /* 0x000ea2000c1e9900 */
[----:B0-----:R-:W-:-:S03]  /*3040*/  IMAD R43, R57, 0x2000, R24 ;  /* 0x00002000392b7824 */ /* 0x001fc600078e0218 */
[----:B------:R-:W4:Y:S01]  /*3050*/  LDG.E.CONSTANT R24, desc[UR6][R36.64] ;  /* 0x0000000624187981 */ /* 0x000f22000c1e9900 */
[----:B------:R-:W-:-:S03]  /*3060*/  IMAD.WIDE.U32 R42, R43, 0x4, R122 ;  /* 0x000000042b2a7825 */ /* 0x000fc600078e007a */
[----:B------:R-:W3:Y:S01]  /*3070*/  LDG.E.CONSTANT R34, desc[UR6][R38.64+0x5000] ;  /* 0x0050000626227981 */ /* 0x000ee2000c1e9900 */
[----:B------:R-:W-:-:S03]  /*3080*/  IMAD.WIDE.U32 R122, R25, 0x4, R122 ;  /* 0x00000004197a7825 */ /* 0x000fc600078e007a */
[----:B------:R-:W4:Y:S04]  /*3090*/  LDG.E.CONSTANT R25, desc[UR6][R26.64] ;  /* 0x000000061a197981 */ /* 0x000f28000c1e9900 */
[----:B------:R-:W5:Y:S04]  /*30a0*/  @!P0 LDG.E.CONSTANT R36, desc[UR6][R36.64+0x7800] ;  /* 0x0078000624248981 */ /* 0x000f68000c1e9900 */
[----:B------:R-:W-:Y:S04]  /*30b0*/  STS [R118+0xf00], R35 ;  /* 0x000f002376007388 */ /* 0x000fe80000000800 */
[----:B------:R0:W-:Y:S04]  /*30c0*/  STS [R118+0x1900], R31 ;  /* 0x0019001f76007388 */ /* 0x0001e80000000800 */
[----:B------:R-:W5:Y:S04]  /*30d0*/  @!P0 LDG.E.CONSTANT R37, desc[UR6][R26.64+0x7800] ;  /* 0x007800061a258981 */ /* 0x000f68000c1e9900 */
[----:B------:R1:W-:Y:S04]  /*30e0*/  STS [R118+0x2bc0], R44 ;  /* 0x002bc02c76007388 */ /* 0x0003e80000000800 */
[----:B------:R1:W-:Y:S04]  /*30f0*/  STS [R118+0xe60], R48 ;  /* 0x000e603076007388 */ /* 0x0003e80000000800 */
[----:B------:R-:W4:Y:S04]  /*3100*/  LDG.E.CONSTANT R26, desc[UR6][R38.64] ;  /* 0x00000006261a7981 */ /* 0x000f28000c1e9900 */
[----:B------:R-:W4:Y:S04]  /*3110*/  LDG.E.CONSTANT R27, desc[UR6][R40.64] ;  /* 0x00000006281b7981 */ /* 0x000f28000c1e9900 */
[----:B0-----:R-:W2:Y:S04]  /*3120*/  LDG.E.CONSTANT R31, desc[UR6][R40.64+0x2800] ;  /* 0x00280006281f7981 */ /* 0x001ea8000c1e9900 */
[----:B------:R-:W5:Y:S04]  /*3130*/  @!P0 LDG.E.CONSTANT R38, desc[UR6][R38.64+0x7800] ;  /* 0x0078000626268981 */ /* 0x000f68000c1e9900 */
[----:B------:R-:W3:Y:S04]  /*3140*/  LDG.E.CONSTANT R35, desc[UR6][R40.64+0x5000] ;  /* 0x0050000628237981 */ /* 0x000ee8000c1e9900 */
[----:B-1----:R-:W5:Y:S04]  /*3150*/  LDG.E.CONSTANT R44, desc[UR6][R52.64+0x2800] ;  /* 0x00280006342c7981 */ /* 0x002f68000c1e9900 */
[----:B------:R-:W5:Y:S04]  /*3160*/  @!P0 LDG.E.CONSTANT R39, desc[UR6][R40.64+0x7800] ;  /* 0x0078000628278981 */ /* 0x000f68000c1e9900 */
[----:B------:R-:W5:Y:S04]  /*3170*/  LDG.E.CONSTANT R48, desc[UR6][R52.64+0x5000] ;  /* 0x0050000634307981 */ /* 0x000f68000c1e9900 */
[----:B------:R0:W-:Y:S04]  /*3180*/  STS [R118+0x3ac0], R45 ;  /* 0x003ac02d76007388 */ /* 0x0001e80000000800 */
[----:B------:R-:W5:Y:S04]  /*3190*/  LDG.E.CONSTANT R40, desc[UR6][R52.64] ;  /* 0x0000000634287981 */ /* 0x000f68000c1e9900 */
[----:B------:R-:W-:Y:S04]  /*31a0*/  STS [R118+0x3840], R50 ;  /* 0x0038403276007388 */ /* 0x000fe80000000800 */
[----:B------:R1:W-:Y:S04]  /*31b0*/  STS [R118+0x1d60], R46 ;  /* 0x001d602e76007388 */ /* 0x0003e80000000800 */
[----:B------:R-:W5:Y:S04]  /*31c0*/  @!P0 LDG.E.CONSTANT R52, desc[UR6][R52.64+0x7800] ;  /* 0x0078000634348981 */ /* 0x000f68000c1e9900 */
[----:B------:R-:W5:Y:S04]  /*31d0*/  LDG.E.CONSTANT R41, desc[UR6][R42.64] ;  /* 0x000000062a297981 */ /* 0x000f68000c1e9900 */
[----:B0-----:R-:W5:Y:S04]  /*31e0*/  LDG.E.CONSTANT R45, desc[UR6][R42.64+0x2800] ;  /* 0x002800062a2d7981 */ /* 0x001f68000c1e9900 */
[----:B------:R-:W5:Y:S04]  /*31f0*/  LDG.E.CONSTANT R49, desc[UR6][R42.64+0x5000] ;  /* 0x005000062a317981 */ /* 0x000f68000c1e9900 */
[----:B------:R-:W5:Y:S04]  /*3200*/  @!P0 LDG.E.CONSTANT R53, desc[UR6][R42.64+0x7800] ;  /* 0x007800062a358981 */ /* 0x000f68000c1e9900 */
[----:B-1----:R-:W5:Y:S04]  /*3210*/  LDG.E.CONSTANT R46, desc[UR6][R54.64+0x2800] ;  /* 0x00280006362e7981 */ /* 0x002f68000c1e9900 */
[----:B------:R-:W5:Y:S04]  /*3220*/  LDG.E.CONSTANT R50, desc[UR6][R54.64+0x5000] ;  /* 0x0050000636327981 */ /* 0x000f68000c1e9900 */
[----:B------:R-:W5:Y:S04]  /*3230*/  LDG.E.CONSTANT R42, desc[UR6][R54.64] ;  /* 0x00000006362a7981 */ /* 0x000f68000c1e9900 */
[----:B------:R-:W-:Y:S04]  /*3240*/  STS [R118+0x2a80], R51 ;  /* 0x002a803376007388 */ /* 0x000fe80000000800 */
[----:B------:R0:W-:Y:S04]  /*3250*/  STS [R118+0x2c60], R47 ;  /* 0x002c602f76007388 */ /* 0x0001e80000000800 */
[----:B------:R-:W5:Y:S04]  /*3260*/  @!P0 LDG.E.CONSTANT R54, desc[UR6][R54.64+0x7800] ;  /* 0x0078000636368981 */ /* 0x000f68000c1e9900 */
[----:B------:R-:W5:Y:S04]  /*3270*/  LDG.E.CONSTANT R43, desc[UR6][R122.64] ;  /* 0x000000067a2b7981 */ /* 0x000f68000c1e9900 */
[----:B0-----:R-:W5:Y:S04]  /*3280*/  LDG.E.CONSTANT R47, desc[UR6][R122.64+0x2800] ;  /* 0x002800067a2f7981 */ /* 0x001f68000c1e9900 */
[----:B------:R-:W5:Y:S04]  /*3290*/  LDG.E.CONSTANT R51, desc[UR6][R122.64+0x5000] ;  /* 0x005000067a337981 */ /* 0x000f68000c1e9900 */
[----:B------:R-:W5:Y:S01]  /*32a0*/  @!P0 LDG.E.CONSTANT R55, desc[UR6][R122.64+0x7800] ;  /* 0x007800067a378981 */ /* 0x000f62000c1e9900 */
[----:B------:R-:W0:Y:S03]  /*32b0*/  S2R R124, SR_CgaCtaId ;  /* 0x00000000007c7919 */ /* 0x000e260000008800 */
[----:B------:R1:W-:Y:S02]  /*32c0*/  STS [R118+0x1860], R121 ;  /* 0x0018607976007388 */ /* 0x0003e40000000800 */
[----:B-1----:R-:W-:-:S05]  /*32d0*/  MOV R121, 0x400 ;  /* 0x0000040000797802 */ /* 0x002fca0000000f00 */
[----:B------:R-:W-:Y:S01]  /*32e0*/  VIADD R121, R121, 0x3c00 ;  /* 0x00003c0079797836 */ /* 0x000fe20000000000 */
[----:B------:R1:W-:Y:S04]  /*32f0*/  STS [R118+0x3b60], R119 ;  /* 0x003b607776007388 */ /* 0x0003e80000000800 */
[----:B0-----:R-:W-:-:S04]  /*3300*/  LEA R121, R124, R121, 0x18 ;  /* 0x000000797c797211 */ /* 0x001fc800078ec0ff */
[----:B------:R-:W-:Y:S02]  /*3310*/  LEA R124, R100, R121, 0x5 ;  /* 0x00000079647c7211 */ /* 0x000fe400078e28ff */
[----:B-1----:R-:W-:Y:S02]  /*3320*/  SHF.R.U32.HI R118, RZ, 0x3, R100 ;  /* 0x00000003ff767819 */ /* 0x002fe40000011664 */
[----:B------:R-:W-:Y:S02]  /*3330*/  IADD3 R57, PT, PT, R57, 0x1, RZ ;  /* 0x0000000139397810 */ /* 0x000fe40007ffe0ff */
[----:B------:R-:W-:Y:S01]  /*3340*/  LOP3.LUT R120, R120, 0x38, RZ, 0xc0, !PT ;  /* 0x0000003878787812 */ /* 0x000fe200078ec0ff */
[----:B------:R-:W-:-:S03]  /*3350*/  IMAD R117, R118, 0x300, R117 ;  /* 0x0000030076757824 */ /* 0x000fc600078e0275 */
[----:B------:R-:W-:Y:S01]  /*3360*/  IADD3 R119, PT, PT, R120, 0x44, R121 ;  /* 0x0000004478777810 */ /* 0x000fe20007ffe079 */
[----:B------:R-:W-:Y:S01]  /*3370*/  UMOV UR4, 0x1e00 ;  /* 0x00001e0000047882 */ /* 0x000fe20000000000 */
[----:B----4-:R0:W-:Y:S04]  /*3380*/  STS.128 [R124], R24 ;  /* 0x000000187c007388 */ /* 0x0101e80000000c00 */
[----:B--2---:R0:W-:Y:S04]  /*3390*/  STS.128 [R124+0x500], R28 ;  /* 0x0005001c7c007388 */ /* 0x0041e80000000c00 */
[----:B---3--:R0:W-:Y:S04]  /*33a0*/  STS.128 [R124+0xa00], R32 ;  /* 0x000a00207c007388 */ /* 0x0081e80000000c00 */
[----:B-----5:R0:W-:Y:S04]  /*33b0*/  @!P0 STS.128 [R124+0xf00], R36 ;  /* 0x000f00247c008388 */ /* 0x0201e80000000c00 */
[----:B------:R0:W-:Y:S04]  /*33c0*/  STS.128 [R124+0x10], R40 ;  /* 0x000010287c007388 */ /* 0x0001e80000000c00 */
[----:B------:R0:W-:Y:S04]  /*33d0*/  STS.128 [R124+0x510], R44 ;  /* 0x0005102c7c007388 */ /* 0x0001e80000000c00 */
[----:B------:R0:W-:Y:S04]  /*33e0*/  STS.128 [R124+0xa10], R48 ;  /* 0x000a10307c007388 */ /* 0x0001e80000000c00 */
[----:B------:R0:W-:Y:S01]  /*33f0*/  @!P0 STS.128 [R124+0xf10], R52 ;  /* 0x000f10347c008388 */ /* 0x0001e20000000c00 */
[----:B------:R-:W-:Y:S01]  /*3400*/  BAR.SYNC.DEFER_BLOCKING 0x0 ;  /* 0x0000000000007b1d */ /* 0x000fe20000010000 */
[----:B------:R-:W-:-:S13]  /*3410*/  ISETP.NE.AND P0, PT, R57, 0x4, PT ;  /* 0x000000043900780c */ /* 0x000fda0003f05270 */
.L_x_0:
[----:B0-----:R-:W-:Y:S04]  /*3420*/  LDS R52, [R119+-0x44] ;  /* 0xffffbc0077347984 */ /* 0x001fe80000000800 */
[----:B------:R-:W0:Y:S04]  /*3430*/  LDS.64 R24, [R117+UR4+-0x1e00] ;  /* 0xffe2000475187984 */ /* 0x000e280008000a00 */
[----:B------:R-:W1:Y:S04]  /*3440*/  LDS R49, [R119+-0x40] ;  /* 0xffffc00077317984 */ /* 0x000e680000000800 */
[----:B------:R-:W2:Y:S04]  /*3450*/  LDS.64 R26, [R117+UR4+-0xf00] ;  /* 0xfff10004751a7984 */ /* 0x000ea80008000a00 */
[----:B------:R-:W3:Y:S04]  /*3460*/  LDS R50, [R119+-0x4] ;  /* 0xfffffc0077327984 */ /* 0x000ee80000000800 */
[----:B------:R4:W5:Y:S04]  /*3470*/  LDS R48, [R119] ;  /* 0x0000000077307984 */ /* 0x0009680000000800 */
[----:B------:R-:W5:Y:S04]  /*3480*/  LDS.64 R28, [R117+UR4+-0x1d00] ;  /* 0xffe30004751c7984 */ /* 0x000f680008000a00 */
[----:B------:R-:W5:Y:S01]  /*3490*/  LDS.64 R30, [R117+UR4+-0xe00] ;  /* 0xfff20004751e7984 */ /* 0x000f620008000a00 */
[----:B----4-:R-:W-:-:S03]  /*34a0*/  VIADD R119, R119, 0x80 ;  /* 0x0000008077777836 */ /* 0x010fc60000000000 */
[----:B------:R-:W4:Y:S04]  /*34b0*/  LDS.64 R32, [R117+UR4+-0x1c00] ;  /* 0xffe4000475207984 */ /* 0x000f280008000a00 */
[----:B------:R-:W4:Y:S04]  /*34c0*/  LDS.64 R34, [R117+UR4+-0xd00] ;  /* 0xfff3000475227984 */ /* 0x000f280008000a00 */
[----:B------:R-:W4:Y:S04]  /*34d0*/  LDS.64 R36, [R117+UR4] ;  /* 0x0000000475247984 */ /* 0x000f280008000a00 */
[----:B------:R-:W4:Y:S01]  /*34e0*/  LDS.64 R38, [R117+UR4+0xf00] ;  /* 0x000f000475267984 */ /* 0x000f220008000a00 */
[----:B0-----:R-:W-:-:S03]  /*34f0*/  FFMA R51, R24, R52, R0 ;  /* 0x0000003418337223 */ /* 0x001fc60000000000 */
[----:B------:R-:W0:Y:S01]  /*3500*/  LDS.64 R40, [R117+UR4+0x100] ;  /* 0x0001000475287984 */ /* 0x000e220008000a00 */
[----:B-1----:R-:W-:-:S03]  /*3510*/  FFMA R53, R24, R49, R2 ;  /* 0x0000003118357223 */ /* 0x002fc60000000002 */
[----:B------:R-:W1:Y:S01]  /*3520*/  LDS.64 R42, [R117+UR4+0x1000] ;  /* 0x00100004752a7984 */ /* 0x000e620008000a00 */
[-C--:B--2---:R-:W-:Y:S01]  /*3530*/  FFMA R24, R52, R26.reuse, R7 ;  /* 0x0000001a34187223 */ /* 0x084fe20000000007 */
[C---:B------:R-:W-:Y:S02]  /*3540*/  FFMA R8, R49.reuse, R26, R8 ;  /* 0x0000001a31087223 */ /* 0x040fe40000000008 */
[----:B------:R-:W2:Y:S01]  /*3550*/  LDS.64 R44, [R117+UR4+0x200] ;  /* 0x00020004752c7984 */ /* 0x000ea20008000a00 */
[C---:B---3--:R-:W-:Y:S01]  /*3560*/  FFMA R0, R50.reuse, R25, R51 ;  /* 0x0000001932007223 */ /* 0x048fe20000000033 */
[----:B------:R-:W-:Y:S02]  /*3570*/  FFMA R7, R50, R27, R24 ;  /* 0x0000001b32077223 */ /* 0x000fe40000000018 */
[----:B------:R-:W3:Y:S01]  /*3580*/  LDS.64 R46, [R117+UR4+0x1100] ;  /* 0x00110004752e7984 */ /* 0x000ee20008000a00 */
[C---:B-----5:R-:W-:Y:S01]  /*3590*/  FFMA R2, R48.reuse, R25, R53 ;  /* 0x0000001930027223 */ /* 0x060fe20000000035 */
[----:B------:R-:W-:Y:S01]  /*35a0*/  UIADD3 UR4, UPT, UPT, UR4, 0x8, URZ ;  /* 0x0000000804047890 */ /* 0x000fe2000fffe0ff */
[----:B------:R-:W-:Y:S01]  /*35b0*/  FFMA R8, R48, R27, R8 ;  /* 0x0000001b30087223 */ /* 0x000fe20000000008 */
[CC--:B------:R-:W-:Y:S01]  /*35c0*/  FFMA R25, R49.reuse, R28.reuse, R4 ;  /* 0x0000001c31197223 */ /* 0x0c0fe20000000004 */
[C---:B------:R-:W-:Y:S01]  /*35d0*/  FFMA R3, R52.reuse, R28, R3 ;  /* 0x0000001c34037223 */ /* 0x040fe20000000003 */
[----:B------:R-:W-:Y:S01]  /*35e0*/  UISETP.NE.AND UP0, UPT, UR4, 0x1f00, UPT ;  /* 0x00001f000400788c */ /* 0x000fe2000bf05270 */
[-C--:B------:R-:W-:Y:S01]  /*35f0*/  FFMA R24, R52, R30.reuse, R9 ;  /* 0x0000001e34187223 */ /* 0x080fe20000000009 */
[-C--:B------:R-:W-:Y:S01]  /*3600*/  FFMA R4, R48, R29.reuse, R25 ;  /* 0x0000001d30047223 */ /* 0x080fe20000000019 */
[C---:B------:R-:W-:Y:S01]  /*3610*/  FFMA R10, R49.reuse, R30, R10 ;  /* 0x0000001e310a7223 */ /* 0x040fe2000000000a */
[C---:B------:R-:W-:Y:S01]  /*3620*/  FFMA R3, R50.reuse, R29, R3 ;  /* 0x0000001d32037223 */ /* 0x040fe20000000003 */
[CC--:B----4-:R-:W-:Y:S01]  /*3630*/  FFMA R25, R49.reuse, R32.reuse, R6 ;  /* 0x0000002031197223 */ /* 0x0d0fe20000000006 */
[-C--:B------:R-:W-:Y:S01]  /*3640*/  FFMA R9, R50, R31.reuse, R24 ;  /* 0x0000001f32097223 */ /* 0x080fe20000000018 */
[----:B------:R-:W-:Y:S01]  /*3650*/  FFMA R5, R52, R32, R5 ;  /* 0x0000002034057223 */ /* 0x000fe20000000005 */
[----:B------:R-:W-:Y:S01]  /*3660*/  FFMA R10, R48, R31, R10 ;  /* 0x0000001f300a7223 */ /* 0x000fe2000000000a */
[-C--:B------:R-:W-:Y:S01]  /*3670*/  FFMA R24, R52, R34.reuse, R11 ;  /* 0x0000002234187223 */ /* 0x080fe2000000000b */
[-C--:B------:R-:W-:Y:S01]  /*3680*/  FFMA R6, R48, R33.reuse, R25 ;  /* 0x0000002130067223 */ /* 0x080fe20000000019 */
[C---:B------:R-:W-:Y:S01]  /*3690*/  FFMA R12, R49.reuse, R34, R12 ;  /* 0x00000022310c7223 */ /* 0x040fe2000000000c */
[C---:B------:R-:W-:Y:S01]  /*36a0*/  FFMA R5, R50.reuse, R33, R5 ;  /* 0x0000002132057223 */ /* 0x040fe20000000005 */
[CC--:B------:R-:W-:Y:S01]  /*36b0*/  FFMA R25, R49.reuse, R36.reuse, R14 ;  /* 0x0000002431197223 */ /* 0x0c0fe2000000000e */
[-C--:B------:R-:W-:Y:S01]  /*36c0*/  FFMA R11, R50, R35.reuse, R24 ;  /* 0x00000023320b7223 */ /* 0x080fe20000000018 */
[----:B------:R-:W-:Y:S01]  /*36d0*/  FFMA R13, R52, R36, R13 ;  /* 0x00000024340d7223 */ /* 0x000fe2000000000d */
[----:B------:R-:W-:Y:S01]  /*36e0*/  FFMA R12, R48, R35, R12 ;  /* 0x00000023300c7223 */ /* 0x000fe2000000000c */
[-C--:B------:R-:W-:Y:S01]  /*36f0*/  FFMA R24, R52, R38.reuse, R19 ;  /* 0x0000002634187223 */ /* 0x080fe20000000013 */
[-C--:B------:R-:W-:Y:S01]  /*3700*/  FFMA R14, R48, R37.reuse, R25 ;  /* 0x00000025300e7223 */ /* 0x080fe20000000019 */
[C---:B------:R-:W-:Y:S01]  /*3710*/  FFMA R20, R49.reuse, R38, R20 ;  /* 0x0000002631147223 */ /* 0x040fe20000000014 */
[C---:B------:R-:W-:Y:S01]  /*3720*/  FFMA R13, R50.reuse, R37, R13 ;  /* 0x00000025320d7223 */ /* 0x040fe2000000000d */
[CC--:B0-----:R-:W-:Y:S01]  /*3730*/  FFMA R25, R49.reuse, R40.reuse, R16 ;  /* 0x0000002831197223 */ /* 0x0c1fe20000000010 */
[-C--:B------:R-:W-:Y:S01]  /*3740*/  FFMA R19, R50, R39.reuse, R24 ;  /* 0x0000002732137223 */ /* 0x080fe20000000018 */
[----:B------:R-:W-:Y:S01]  /*3750*/  FFMA R15, R52, R40, R15 ;  /* 0x00000028340f7223 */ /* 0x000fe2000000000f */
[----:B------:R-:W-:Y:S01]  /*3760*/  FFMA R20, R48, R39, R20 ;  /* 0x0000002730147223 */ /* 0x000fe20000000014 */
[-C--:B-1----:R-:W-:Y:S01]  /*3770*/  FFMA R24, R52, R42.reuse, R21 ;  /* 0x0000002a34187223 */ /* 0x082fe20000000015 */
[-C--:B------:R-:W-:Y:S01]  /*3780*/  FFMA R16, R48, R41.reuse, R25 ;  /* 0x0000002930107223 */ /* 0x080fe20000000019 */
[C---:B------:R-:W-:Y:S01]  /*3790*/  FFMA R22, R49.reuse, R42, R22 ;  /* 0x0000002a31167223 */ /* 0x040fe20000000016 */
[----:B------:R-:W-:Y:S01]  /*37a0*/  FFMA R15, R50, R41, R15 ;  /* 0x00000029320f7223 */ /* 0x000fe2000000000f */
[-C--:B--2---:R-:W-:Y:S01]  /*37b0*/  FFMA R17, R52, R44.reuse, R17 ;  /* 0x0000002c34117223 */ /* 0x084fe20000000011 */
[C---:B------:R-:W-:Y:S01]  /*37c0*/  FFMA R25, R49.reuse, R44, R18 ;  /* 0x0000002c31197223 */ /* 0x040fe20000000012 */
[-C--:B------:R-:W-:Y:S01]  /*37d0*/  FFMA R21, R50, R43.reuse, R24 ;  /* 0x0000002b32157223 */ /* 0x080fe20000000018 */
[----:B------:R-:W-:Y:S01]  /*37e0*/  FFMA R22, R48, R43, R22 ;  /* 0x0000002b30167223 */ /* 0x000fe20000000016 */
[-C--:B---3--:R-:W-:Y:S01]  /*37f0*/  FFMA R52, R52, R46.reuse, R23 ;  /* 0x0000002e34347223 */ /* 0x088fe20000000017 */
[----:B------:R-:W-:Y:S01]  /*3800*/  FFMA R56, R49, R46, R56 ;  /* 0x0000002e31387223 */ /* 0x000fe20000000038 */
[-C--:B------:R-:W-:Y:S01]  /*3810*/  FFMA R17, R50, R45.reuse, R17 ;  /* 0x0000002d32117223 */ /* 0x080fe20000000011 */
[----:B------:R-:W-:Y:S01]  /*3820*/  FFMA R18, R48, R45, R25 ;  /* 0x0000002d30127223 */ /* 0x000fe20000000019 */
[-C--:B------:R-:W-:Y:S01]  /*3830*/  FFMA R23, R50, R47.reuse, R52 ;  /* 0x0000002f32177223 */ /* 0x080fe20000000034 */
[----:B------:R-:W-:Y:S01]  /*3840*/  FFMA R56, R48, R47, R56 ;  /* 0x0000002f30387223 */ /* 0x000fe20000000038 */
[----:B------:R-:W-:Y:S06]  /*3850*/  BRA.U UP0, `(.L_x_0) ;  /* 0xfffffff900f07547 */ /* 0x000fec000b83ffff */
[----:B------:R-:W-:Y:S05]  /*3860*/  @P0 BRA `(.L_x_1) ;  /* 0xffffffd400e00947 */ /* 0x000fea000383ffff */
[----:B------:R-:W0:Y:S01]  /*3870*/  LDC.64 R24, c[0x0][0x398] ;  /* 0x0000e600ff187b82 */ /* 0x000e220000000a00 */
[----:B------:R-:W-:-:S04]  /*3880*/  SHF.L.U32 R100, R100, 0x1, RZ ;  /* 0x0000000164647819 */ /* 0x000fc800000006ff */
[----:B------:R-:W-:-:S03]  /*3890*/  LOP3.LUT R100, R100, 0xe, RZ, 0xc0, !PT ;  /* 0x0000000e64647812 */ /* 0x000fc600078ec0ff */
[----:B------:R-:W1:Y:S01]  /*38a0*/  LDC.64 R26, c[0x0][0x390] ;  /* 0x0000e400ff1a7b82 */ /* 0x000e620000000a00 */
[----:B------:R-:W-:-:S05]  /*38b0*/  IADD3 R101, PT, PT, R101, R100, RZ ;  /* 0x0000006465657210 */ /* 0x000fca0007ffe0ff */
[----:B0-----:R-:W-:-:S05]  /*38c0*/  IMAD.WIDE.U32 R24, R101, 0x4, R24 ;  /* 0x0000000465187825 */ /* 0x001fca00078e0018 */
[----:B------:R-:W2:Y:S04]  /*38d0*/  LDG.E.CONSTANT R28, desc[UR6][R24.64] ;  /* 0x00000006181c7981 */ /* 0x000ea8000c1e9900 */
[----:B------:R1:W3:Y:S01]  /*38e0*/  LDG.E.CONSTANT R29, desc[UR6][R24.64+0x4] ;  /* 0x00000406181d7981 */ /* 0x0002e2000c1e9900 */
[----:B------:R-:W-:-:S05]  /*38f0*/  SHF.R.U32.HI R99, RZ, 0x3, R99 ;  /* 0x00000003ff637819 */ /* 0x000fca0000011663 */
[----:B------:R-:W-:-:S04]  /*3900*/  IMAD R118, R99, 0x5, R118 ;  /* 0x0000000563767824 */ /* 0x000fc800078e0276 */
[----:B------:R-:W-:-:S04]  /*3910*/  IMAD R101, R118, 0x180, R101 ;  /* 0x0000018076657824 */ /* 0x000fc800078e0265 */
[----:B-1----:R-:W-:-:S04]  /*3920*/  IMAD.WIDE.U32 R24, R101, 0x4, R26 ;  /* 0x0000000465187825 */ /* 0x002fc800078e001a */
[--C-:B--2---:R-:W-:Y:S01]  /*3930*/  FADD R0, R0, R28.reuse ;  /* 0x0000001c00007221 */ /* 0x104fe20000000000 */
[--C-:B------:R-:W-:Y:S01]  /*3940*/  FADD R30, R3, R28.reuse ;  /* 0x0000001c031e7221 */ /* 0x100fe20000000000 */
[--C-:B------:R-:W-:Y:S01]  /*3950*/  FADD R31, R5, R28.reuse ;  /* 0x0000001c051f7221 */ /* 0x100fe20000000000 */
[--C-:B------:R-:W-:Y:S01]  /*3960*/  FADD R32, R7, R28.reuse ;  /* 0x0000001c07207221 */ /* 0x100fe20000000000 */
[--C-:B---3--:R-:W-:Y:S01]  /*3970*/  FADD R2, R2, R29.reuse ;  /* 0x0000001d02027221 */ /* 0x108fe20000000000 */
[----:B------:R-:W-:Y:S01]  /*3980*/  FMNMX R3, RZ, R0, !PT ;  /* 0x00000000ff037209 */ /* 0x000fe20007800000 */
[--C-:B------:R-:W-:Y:S01]  /*3990*/  FADD R34, R11, R28.reuse ;  /* 0x0000001c0b227221 */ /* 0x100fe20000000000 */
[--C-:B------:R-:W-:Y:S01]  /*39a0*/  FADD R4, R4, R29.reuse ;  /* 0x0000001d04047221 */ /* 0x100fe20000000000 */
[--C-:B------:R-:W-:Y:S01]  /*39b0*/  FADD R6, R6, R29.reuse ;  /* 0x0000001d06067221 */ /* 0x100fe20000000000 */
[----:B------:R-:W-:Y:S01]  /*39c0*/  FMNMX R5, RZ, R2, !PT ;  /* 0x00000002ff057209 */ /* 0x000fe20007800000 */
[--C-:B------:R-:W-:Y:S01]  /*39d0*/  FADD R8, R8, R29.reuse ;  /* 0x0000001d08087221 */ /* 0x100fe20000000000 */
[--C-:B------:R-:W-:Y:S01]  /*39e0*/  FADD R10, R10, R29.reuse ;  /* 0x0000001d0a0a7221 */ /* 0x100fe20000000000 */
[--C-:B------:R-:W-:Y:S01]  /*39f0*/  FADD R33, R9, R28.reuse ;  /* 0x0000001c09217221 */ /* 0x100fe20000000000 */
[--C-:B------:R-:W-:Y:S01]  /*3a00*/  FADD R35, R13, R28.reuse ;  /* 0x0000001c0d237221 */ /* 0x100fe20000000000 */
[--C-:B------:R-:W-:Y:S01]  /*3a10*/  FADD R36, R15, R28.reuse ;  /* 0x0000001c0f247221 */ /* 0x100fe20000000000 */
[----:B------:R0:W-:Y:S01]  /*3a20*/  STG.E desc[UR6][R24.64], R3 ;  /* 0x0000000318007986 */ /* 0x0001e2000c101906 */
[--C-:B------:R-:W-:Y:S01]  /*3a30*/  FADD R12, R12, R29.reuse ;  /* 0x0000001d0c0c7221 */ /* 0x100fe20000000000 */
[--C-:B------:R-:W-:Y:S01]  /*3a40*/  FADD R14, R14, R29.reuse ;  /* 0x0000001d0e0e7221 */ /* 0x100fe20000000000 */
[--C-:B------:R-:W-:Y:S01]  /*3a50*/  FADD R16, R16, R29.reuse ;  /* 0x0000001d10107221 */ /* 0x100fe20000000000 */
[----:B------:R1:W-:Y:S01]  /*3a60*/  STG.E desc[UR6][R24.64+0x4], R5 ;  /* 0x0000040518007986 */ /* 0x0003e2000c101906 */
[--C-:B------:R-:W-:Y:S01]  /*3a70*/  FADD R18, R18, R29.reuse ;  /* 0x0000001d12127221 */ /* 0x100fe20000000000 */
[--C-:B------:R-:W-:Y:S01]  /*3a80*/  FADD R20, R20, R29.reuse ;  /* 0x0000001d14147221 */ /* 0x100fe20000000000 */
[--C-:B------:R-:W-:Y:S01]  /*3a90*/  FADD R22, R22, R29.reuse ;  /* 0x0000001d16167221 */ /* 0x100fe20000000000 */
[----:B------:R-:W-:Y:S01]  /*3aa0*/  FMNMX R7, RZ, R30, !PT ;  /* 0x0000001eff077209 */ /* 0x000fe20007800000 */
[--C-:B------:R-:W-:Y:S01]  /*3ab0*/  FADD R17, R17, R28.reuse ;  /* 0x0000001c11117221 */ /* 0x100fe20000000000 */
[----:B------:R-:W-:Y:S01]  /*3ac0*/  FMNMX R9, RZ, R4, !PT ;  /* 0x00000004ff097209 */ /* 0x000fe20007800000 */
[--C-:B------:R-:W-:Y:S01]  /*3ad0*/  FADD R19, R19, R28.reuse ;  /* 0x0000001c13137221 */ /* 0x100fe20000000000 */
[----:B------:R-:W-:Y:S01]  /*3ae0*/  FMNMX R11, RZ, R6, !PT ;  /* 0x00000006ff0b7209 */ /* 0x000fe20007800000 */
[--C-:B------:R-:W-:Y:S01]  /*3af0*/  FADD R21, R21, R28.reuse ;  /* 0x0000001c15157221 */ /* 0x100fe20000000000 */
[----:B------:R-:W-:Y:S01]  /*3b00*/  FMNMX R13, RZ, R32, !PT ;  /* 0x00000020ff0d7209 */ /* 0x000fe20007800000 */
[----:B------:R-:W-:Y:S01]  /*3b10*/  FADD R23, R23, R28 ;  /* 0x0000001c17177221 */ /* 0x000fe20000000000 */
[----:B------:R-:W-:Y:S01]  /*3b20*/  FMNMX R15, RZ, R8, !PT ;  /* 0x00000008ff0f7209 */ /* 0x000fe20007800000 */
[----:B------:R-:W-:Y:S01]  /*3b30*/  FADD R29, R56, R29 ;  /* 0x0000001d381d7221 */ /* 0x000fe20000000000 */
[----:B0-----:R-:W-:Y:S01]  /*3b40*/  FMNMX R3, RZ, R10, !PT ;  /* 0x0000000aff037209 */ /* 0x001fe20007800000 */
[----:B------:R0:W-:Y:S01]  /*3b50*/  STG.E desc[UR6][R24.64+0x200], R7 ;  /* 0x0002000718007986 */ /* 0x0001e2000c101906 */
[----:B-1----:R-:W-:-:S02]  /*3b60*/  FMNMX R5, RZ, R34, !PT ;  /* 0x00000022ff057209 */ /* 0x002fc40007800000 */
[----:B------:R-:W-:Y:S01]  /*3b70*/  FMNMX R31, RZ, R31, !PT ;  /* 0x0000001fff1f7209 */ /* 0x000fe20007800000 */
[----:B------:R1:W-:Y:S01]  /*3b80*/  STG.E desc[UR6][R24.64+0x204], R9 ;  /* 0x0002040918007986 */ /* 0x0003e2000c101906 */
[----:B------:R-:W-:Y:S02]  /*3b90*/  FMNMX R33, RZ, R33, !PT ;  /* 0x00000021ff217209 */ /* 0x000fe40007800000 */
[----:B------:R-:W-:Y:S01]  /*3ba0*/  FMNMX R35, RZ, R35, !PT ;  /* 0x00000023ff237209 */ /* 0x000fe20007800000 */
[----:B------:R2:W-:Y:S01]  /*3bb0*/  STG.E desc[UR6][R24.64+0x404], R11 ;  /* 0x0004040b18007986 */ /* 0x0005e2000c101906 */
[----:B------:R-:W-:Y:S02]  /*3bc0*/  FMNMX R17, RZ, R17, !PT ;  /* 0x00000011ff117209 */ /* 0x000fe40007800000 */
[----:B------:R-:W-:Y:S01]  /*3bd0*/  FMNMX R19, RZ, R19, !PT ;  /* 0x00000013ff137209 */ /* 0x000fe20007800000 */
[----:B------:R3:W-:Y:S01]  /*3be0*/  STG.E desc[UR6][R24.64+0x1c200], R13 ;  /* 0x01c2000d18007986 */ /* 0x0007e2000c101906 */
[----:B0-----:R-:W-:-:S02]  /*3bf0*/  FMNMX R7, RZ, R12, !PT ;  /* 0x0000000cff077209 */ /* 0x001fc40007800000 */
[----:B------:R-:W-:Y:S01]  /*3c00*/  FMNMX R21, RZ, R21, !PT ;  /* 0x00000015ff157209 */ /* 0x000fe20007800000 */
[----:B------:R0:W-:Y:S01]  /*3c10*/  STG.E desc[UR6][R24.64+0x1c204], R15 ;  /* 0x01c2040f18007986 */ /* 0x0001e2000c101906 */
[----:B-1----:R-:W-:Y:S02]  /*3c20*/  FMNMX R9, RZ, R14, !PT ;  /* 0x0000000eff097209 */ /* 0x002fe40007800000 */
[----:B------:R-:W-:Y:S01]  /*3c30*/  FMNMX R23, RZ, R23, !PT ;  /* 0x00000017ff177209 */ /* 0x000fe20007800000 */
[----:B------:R1:W-:Y:S01]  /*3c40*/  STG.E desc[UR6][R24.64+0x1c404], R3 ;  /* 0x01c4040318007986 */ /* 0x0003e2000c101906 */
[----:B--2---:R-:W-:Y:S02]  /*3c50*/  FMNMX R11, RZ, R36, !PT ;  /* 0x00000024ff0b7209 */ /* 0x004fe40007800000 */
[----:B------:R-:W-:Y:S01]  /*3c60*/  FMNMX R29, RZ, R29, !PT ;  /* 0x0000001dff1d7209 */ /* 0x000fe20007800000 */
[----:B------:R2:W-:Y:S01]  /*3c70*/  STG.E desc[UR6][R24.64+0x1c600], R5 ;  /* 0x01c6000518007986 */ /* 0x0005e2000c101906 */
[----:B---3--:R-:W-:-:S02]  /*3c80*/  FMNMX R13, RZ, R16, !PT ;  /* 0x00000010ff0d7209 */ /* 0x008fc40007800000 */
[----:B0-----:R-:W-:Y:S01]  /*3c90*/  FMNMX R15, RZ, R18, !PT ;  /* 0x00000012ff0f7209 */ /* 0x001fe20007800000 */
[----:B------:R-:W-:Y:S01]  /*3ca0*/  STG.E desc[UR6][R24.64+0x400], R31 ;  /* 0x0004001f18007986 */ /* 0x000fe2000c101906 */
[----:B-1----:R-:W-:-:S03]  /*3cb0*/  FMNMX R3, RZ, R20, !PT ;  /* 0x00000014ff037209 */ /* 0x002fc60007800000 */
[----:B------:R-:W-:Y:S01]  /*3cc0*/  STG.E desc[UR6][R24.64+0x1c400], R33 ;  /* 0x01c4002118007986 */ /* 0x000fe2000c101906 */
[----:B--2---:R-:W-:-:S03]  /*3cd0*/  FMNMX R5, RZ, R22, !PT ;  /* 0x00000016ff057209 */ /* 0x004fc60007800000 */
[----:B------:R-:W-:Y:S04]  /*3ce0*/  STG.E desc[UR6][R24.64+0x1c604], R7 ;  /* 0x01c6040718007986 */ /* 0x000fe8000c101906 */
        /* <DEDUP_REMOVED lines=11> */
[----:B------:R-:W-:Y:S01]  /*3da0*/  STG.E desc[UR6][R24.64+0x54a04], R29 ;  /* 0x054a041d18007986 */ /* 0x000fe2000c101906 */
[----:B------:R-:W-:Y:S05]  /*3db0*/  EXIT ;  /* 0x000000000000794d */ /* 0x000fea0003800000 */
.L_x_2:
[----:B------:R-:W-:-:S00]  /*3dc0*/  BRA `(.L_x_2) ;  /* 0xfffffffc00fc7947 */ /* 0x000fc0000383ffff */
[----:B------:R-:W-:-:S00]  /*3dd0*/  NOP ;  /* 0x0000000000007918 */ /* 0x000fc00000000000 */
        /* <DEDUP_REMOVED lines=10> */
.L_x_3:


//--------------------- .nv.shared.my_kernel_kernel0 --------------------------
	.section	.nv.shared.my_kernel_kernel0,"aw",@nobits
	.sectionflags	@""
	.align	4
.nv.shared.my_kernel_kernel0:
	.zero		20480


//--------------------- .nv.shared.reserved.0     --------------------------
	.section	.nv.shared.reserved.0,"aw",@nobits
	.weak		__nv_reservedSMEM_offset_0_alias
	.size		__nv_reservedSMEM_offset_0_alias, 0, 64
	.other		__nv_reservedSMEM_offset_0_alias,@"STO_CUDA_RESERVED_SHARED STV_DEFAULT"
__nv_reservedSMEM_offset_0_alias:
	.zero		0
	.zero		64


//--------------------- .nv.constant0.my_kernel_kernel0 --------------------------
	.section	.nv.constant0.my_kernel_kernel0,"a",@progbits
	.sectionflags	@""
	.align	4
.nv.constant0.my_kernel_kernel0:
	.zero		928


//--------------------- SYMBOLS --------------------------

	.type		.nv.reservedSmem.offset0,@object
	.size		.nv.reservedSmem.offset0,0x4
	.type		.nv.reservedSmem.cap,@object
	.size		.nv.reservedSmem.cap,0x4
